//
// Generated by NVIDIA NVVM Compiler
//
// Compiler Build ID: CL-36424714
// Cuda compilation tools, release 13.0, V13.0.88
// Based on NVVM 20.0.0
//

.version 9.0
.target sm_100
.address_size 64

	// .globl	_Z9calc_nextPdS_S_S_

.visible .entry _Z9calc_nextPdS_S_S_(
	.param .u64 .ptr .align 1 _Z9calc_nextPdS_S_S__param_0,
	.param .u64 .ptr .align 1 _Z9calc_nextPdS_S_S__param_1,
	.param .u64 .ptr .align 1 _Z9calc_nextPdS_S_S__param_2,
	.param .u64 .ptr .align 1 _Z9calc_nextPdS_S_S__param_3
)
{
	.reg .pred 	%p<37>;
	.reg .b32 	%r<96>;
	.reg .b32 	%f<5>;
	.reg .b64 	%rd<51>;
	.reg .b64 	%fd<420>;

	ld.param.u64 	%rd9, [_Z9calc_nextPdS_S_S__param_0];
	ld.param.u64 	%rd11, [_Z9calc_nextPdS_S_S__param_1];
	ld.param.u64 	%rd10, [_Z9calc_nextPdS_S_S__param_2];
	ld.param.u64 	%rd12, [_Z9calc_nextPdS_S_S__param_3];
	cvta.to.global.u64 	%rd1, %rd12;
	cvta.to.global.u64 	%rd2, %rd11;
	mov.u32 	%r41, %ctaid.x;
	mov.u32 	%r1, %ntid.x;
	mov.u32 	%r42, %tid.x;
	mad.lo.s32 	%r86, %r41, %r1, %r42;
	setp.gt.s32 	%p1, %r86, 10200;
	@%p1 bra 	$L__BB0_48;
	mov.u32 	%r43, %nctaid.x;
	mul.lo.s32 	%r3, %r1, %r43;
	cvta.to.global.u64 	%rd3, %rd9;
	cvta.to.global.u64 	%rd4, %rd10;
$L__BB0_2:
	mul.hi.s32 	%r44, %r86, 680390859;
	shr.u32 	%r45, %r44, 31;
	shr.s32 	%r46, %r44, 4;
	add.s32 	%r6, %r46, %r45;
	mul.lo.s32 	%r47, %r6, 101;
	sub.s32 	%r5, %r86, %r47;
	setp.lt.s32 	%p2, %r5, 1;
	mov.f64 	%fd407, 0d3FF0000000000000;
	@%p2 bra 	$L__BB0_16;
	and.b32  	%r8, %r5, 15;
	setp.lt.u32 	%p3, %r5, 16;
	mov.f64 	%fd407, 0d3FF0000000000000;
	mov.b32 	%r90, 0;
	@%p3 bra 	$L__BB0_6;
	and.b32  	%r90, %r5, 2147483632;
	neg.s32 	%r88, %r90;
	mov.f64 	%fd407, 0d3FF0000000000000;
	mov.u32 	%r87, %r47;
$L__BB0_5:
	.pragma "nounroll";
	mul.wide.s32 	%rd13, %r87, 8;
	add.s64 	%rd14, %rd1, %rd13;
	add.s64 	%rd15, %rd2, %rd13;
	ld.global.f64 	%fd54, [%rd14];
	ld.global.f64 	%fd55, [%rd15];
	sub.f64 	%fd56, %fd54, %fd55;
	fma.rn.f64 	%fd57, %fd56, 0d3F847AE147AE147B, %fd407;
	ld.global.f64 	%fd58, [%rd14+8];
	ld.global.f64 	%fd59, [%rd15+8];
	sub.f64 	%fd60, %fd58, %fd59;
	fma.rn.f64 	%fd61, %fd60, 0d3F847AE147AE147B, %fd57;
	ld.global.f64 	%fd62, [%rd14+16];
	ld.global.f64 	%fd63, [%rd15+16];
	sub.f64 	%fd64, %fd62, %fd63;
	fma.rn.f64 	%fd65, %fd64, 0d3F847AE147AE147B, %fd61;
	ld.global.f64 	%fd66, [%rd14+24];
	ld.global.f64 	%fd67, [%rd15+24];
	sub.f64 	%fd68, %fd66, %fd67;
	fma.rn.f64 	%fd69, %fd68, 0d3F847AE147AE147B, %fd65;
	ld.global.f64 	%fd70, [%rd14+32];
	ld.global.f64 	%fd71, [%rd15+32];
	sub.f64 	%fd72, %fd70, %fd71;
	fma.rn.f64 	%fd73, %fd72, 0d3F847AE147AE147B, %fd69;
	ld.global.f64 	%fd74, [%rd14+40];
	ld.global.f64 	%fd75, [%rd15+40];
	sub.f64 	%fd76, %fd74, %fd75;
	fma.rn.f64 	%fd77, %fd76, 0d3F847AE147AE147B, %fd73;
	ld.global.f64 	%fd78, [%rd14+48];
	ld.global.f64 	%fd79, [%rd15+48];
	sub.f64 	%fd80, %fd78, %fd79;
	fma.rn.f64 	%fd81, %fd80, 0d3F847AE147AE147B, %fd77;
	ld.global.f64 	%fd82, [%rd14+56];
	ld.global.f64 	%fd83, [%rd15+56];
	sub.f64 	%fd84, %fd82, %fd83;
	fma.rn.f64 	%fd85, %fd84, 0d3F847AE147AE147B, %fd81;
	ld.global.f64 	%fd86, [%rd14+64];
	ld.global.f64 	%fd87, [%rd15+64];
	sub.f64 	%fd88, %fd86, %fd87;
	fma.rn.f64 	%fd89, %fd88, 0d3F847AE147AE147B, %fd85;
	ld.global.f64 	%fd90, [%rd14+72];
	ld.global.f64 	%fd91, [%rd15+72];
	sub.f64 	%fd92, %fd90, %fd91;
	fma.rn.f64 	%fd93, %fd92, 0d3F847AE147AE147B, %fd89;
	ld.global.f64 	%fd94, [%rd14+80];
	ld.global.f64 	%fd95, [%rd15+80];
	sub.f64 	%fd96, %fd94, %fd95;
	fma.rn.f64 	%fd97, %fd96, 0d3F847AE147AE147B, %fd93;
	ld.global.f64 	%fd98, [%rd14+88];
	ld.global.f64 	%fd99, [%rd15+88];
	sub.f64 	%fd100, %fd98, %fd99;
	fma.rn.f64 	%fd101, %fd100, 0d3F847AE147AE147B, %fd97;
	ld.global.f64 	%fd102, [%rd14+96];
	ld.global.f64 	%fd103, [%rd15+96];
	sub.f64 	%fd104, %fd102, %fd103;
	fma.rn.f64 	%fd105, %fd104, 0d3F847AE147AE147B, %fd101;
	ld.global.f64 	%fd106, [%rd14+104];
	ld.global.f64 	%fd107, [%rd15+104];
	sub.f64 	%fd108, %fd106, %fd107;
	fma.rn.f64 	%fd109, %fd108, 0d3F847AE147AE147B, %fd105;
	ld.global.f64 	%fd110, [%rd14+112];
	ld.global.f64 	%fd111, [%rd15+112];
	sub.f64 	%fd112, %fd110, %fd111;
	fma.rn.f64 	%fd113, %fd112, 0d3F847AE147AE147B, %fd109;
	ld.global.f64 	%fd114, [%rd14+120];
	ld.global.f64 	%fd115, [%rd15+120];
	sub.f64 	%fd116, %fd114, %fd115;
	fma.rn.f64 	%fd407, %fd116, 0d3F847AE147AE147B, %fd113;
	add.s32 	%r88, %r88, 16;
	add.s32 	%r87, %r87, 16;
	setp.ne.s32 	%p4, %r88, 0;
	@%p4 bra 	$L__BB0_5;
$L__BB0_6:
	setp.eq.s32 	%p5, %r8, 0;
	@%p5 bra 	$L__BB0_16;
	and.b32  	%r16, %r5, 7;
	setp.lt.u32 	%p6, %r8, 8;
	@%p6 bra 	$L__BB0_9;
	add.s32 	%r49, %r90, %r47;
	mul.wide.s32 	%rd16, %r49, 8;
	add.s64 	%rd17, %rd1, %rd16;
	ld.global.f64 	%fd118, [%rd17];
	add.s64 	%rd18, %rd2, %rd16;
	ld.global.f64 	%fd119, [%rd18];
	sub.f64 	%fd120, %fd118, %fd119;
	fma.rn.f64 	%fd121, %fd120, 0d3F847AE147AE147B, %fd407;
	ld.global.f64 	%fd122, [%rd17+8];
	ld.global.f64 	%fd123, [%rd18+8];
	sub.f64 	%fd124, %fd122, %fd123;
	fma.rn.f64 	%fd125, %fd124, 0d3F847AE147AE147B, %fd121;
	ld.global.f64 	%fd126, [%rd17+16];
	ld.global.f64 	%fd127, [%rd18+16];
	sub.f64 	%fd128, %fd126, %fd127;
	fma.rn.f64 	%fd129, %fd128, 0d3F847AE147AE147B, %fd125;
	ld.global.f64 	%fd130, [%rd17+24];
	ld.global.f64 	%fd131, [%rd18+24];
	sub.f64 	%fd132, %fd130, %fd131;
	fma.rn.f64 	%fd133, %fd132, 0d3F847AE147AE147B, %fd129;
	ld.global.f64 	%fd134, [%rd17+32];
	ld.global.f64 	%fd135, [%rd18+32];
	sub.f64 	%fd136, %fd134, %fd135;
	fma.rn.f64 	%fd137, %fd136, 0d3F847AE147AE147B, %fd133;
	ld.global.f64 	%fd138, [%rd17+40];
	ld.global.f64 	%fd139, [%rd18+40];
	sub.f64 	%fd140, %fd138, %fd139;
	fma.rn.f64 	%fd141, %fd140, 0d3F847AE147AE147B, %fd137;
	ld.global.f64 	%fd142, [%rd17+48];
	ld.global.f64 	%fd143, [%rd18+48];
	sub.f64 	%fd144, %fd142, %fd143;
	fma.rn.f64 	%fd145, %fd144, 0d3F847AE147AE147B, %fd141;
	ld.global.f64 	%fd146, [%rd17+56];
	ld.global.f64 	%fd147, [%rd18+56];
	sub.f64 	%fd148, %fd146, %fd147;
	fma.rn.f64 	%fd407, %fd148, 0d3F847AE147AE147B, %fd145;
	add.s32 	%r90, %r90, 8;
$L__BB0_9:
	setp.eq.s32 	%p7, %r16, 0;
	@%p7 bra 	$L__BB0_16;
	and.b32  	%r19, %r5, 3;
	setp.lt.u32 	%p8, %r16, 4;
	@%p8 bra 	$L__BB0_12;
	add.s32 	%r50, %r90, %r47;
	mul.wide.s32 	%rd19, %r50, 8;
	add.s64 	%rd20, %rd1, %rd19;
	ld.global.f64 	%fd150, [%rd20];
	add.s64 	%rd21, %rd2, %rd19;
	ld.global.f64 	%fd151, [%rd21];
	sub.f64 	%fd152, %fd150, %fd151;
	fma.rn.f64 	%fd153, %fd152, 0d3F847AE147AE147B, %fd407;
	ld.global.f64 	%fd154, [%rd20+8];
	ld.global.f64 	%fd155, [%rd21+8];
	sub.f64 	%fd156, %fd154, %fd155;
	fma.rn.f64 	%fd157, %fd156, 0d3F847AE147AE147B, %fd153;
	ld.global.f64 	%fd158, [%rd20+16];
	ld.global.f64 	%fd159, [%rd21+16];
	sub.f64 	%fd160, %fd158, %fd159;
	fma.rn.f64 	%fd161, %fd160, 0d3F847AE147AE147B, %fd157;
	ld.global.f64 	%fd162, [%rd20+24];
	ld.global.f64 	%fd163, [%rd21+24];
	sub.f64 	%fd164, %fd162, %fd163;
	fma.rn.f64 	%fd407, %fd164, 0d3F847AE147AE147B, %fd161;
	add.s32 	%r90, %r90, 4;
$L__BB0_12:
	setp.eq.s32 	%p9, %r19, 0;
	@%p9 bra 	$L__BB0_16;
	add.s32 	%r51, %r90, %r47;
	mul.wide.s32 	%rd22, %r51, 8;
	add.s64 	%rd5, %rd1, %rd22;
	ld.global.f64 	%fd165, [%rd5];
	add.s64 	%rd6, %rd2, %rd22;
	ld.global.f64 	%fd166, [%rd6];
	sub.f64 	%fd167, %fd165, %fd166;
	fma.rn.f64 	%fd407, %fd167, 0d3F847AE147AE147B, %fd407;
	setp.eq.s32 	%p10, %r19, 1;
	@%p10 bra 	$L__BB0_16;
	ld.global.f64 	%fd168, [%rd5+8];
	ld.global.f64 	%fd169, [%rd6+8];
	sub.f64 	%fd170, %fd168, %fd169;
	fma.rn.f64 	%fd407, %fd170, 0d3F847AE147AE147B, %fd407;
	setp.eq.s32 	%p11, %r19, 2;
	@%p11 bra 	$L__BB0_16;
	ld.global.f64 	%fd171, [%rd5+16];
	ld.global.f64 	%fd172, [%rd6+16];
	sub.f64 	%fd173, %fd171, %fd172;
	fma.rn.f64 	%fd407, %fd173, 0d3F847AE147AE147B, %fd407;
$L__BB0_16:
	cvt.rn.f64.s32 	%fd174, %r5;
	div.rn.f64 	%fd175, %fd174, 0d4059000000000000;
	add.f64 	%fd419, %fd175, 0d0000000000000000;
	cvt.rn.f64.s32 	%fd176, %r6;
	div.rn.f64 	%fd177, %fd176, 0d4059000000000000;
	add.f64 	%fd16, %fd177, 0d0000000000000000;
	setp.eq.s32 	%p12, %r5, 0;
	@%p12 bra 	$L__BB0_20;
	setp.eq.s32 	%p13, %r5, 100;
	@%p13 bra 	$L__BB0_20;
	setp.eq.s32 	%p14, %r6, 100;
	@%p14 bra 	$L__BB0_20;
	setp.ne.s32 	%p15, %r6, 0;
	@%p15 bra 	$L__BB0_21;
$L__BB0_20:
	mov.f64 	%fd178, 0d3FF0000000000000;
	sub.f64 	%fd409, %fd178, %fd419;
	bra.uni 	$L__BB0_25;
$L__BB0_21:
	mul.lo.s32 	%r52, %r6, 101;
	cvt.s64.s32 	%rd23, %r52;
	cvt.s64.s32 	%rd24, %r5;
	add.s64 	%rd25, %rd24, %rd23;
	shl.b64 	%rd26, %rd25, 3;
	add.s64 	%rd27, %rd2, %rd26;
	ld.global.f64 	%fd179, [%rd27+8];
	ld.global.f64 	%fd180, [%rd27+-8];
	add.s32 	%r53, %r52, %r5;
	mul.wide.s32 	%rd28, %r53, 8;
	add.s64 	%rd29, %rd2, %rd28;
	ld.global.f64 	%fd18, [%rd29];
	ld.global.f64 	%fd181, [%rd29+808];
	ld.global.f64 	%fd182, [%rd29+-808];
	sub.f64 	%fd183, %fd181, %fd182;
	div.rn.f64 	%fd184, %fd183, 0d3F947AE147AE147B;
	sub.f64 	%fd185, %fd179, %fd180;
	div.rn.f64 	%fd186, %fd185, 0d3F947AE147AE147B;
	add.f64 	%fd187, %fd18, %fd18;
	sub.f64 	%fd188, %fd179, %fd187;
	add.f64 	%fd189, %fd180, %fd188;
	div.rn.f64 	%fd190, %fd189, 0d3F1A36E2EB1C432D;
	mul.f64 	%fd191, %fd407, %fd419;
	mul.f64 	%fd192, %fd191, 0d3FE0000000000000;
	add.f64 	%fd193, %fd419, 0d3F1A36E2EB1C432D;
	sub.f64 	%fd194, %fd193, %fd419;
	div.rn.f64 	%fd195, %fd194, 0d3F1A36E2EB1C432D;
	sub.f64 	%fd196, %fd195, %fd192;
	mul.f64 	%fd197, %fd196, 0d3FD0000000000000;
	mul.f64 	%fd198, %fd419, 0d3FD0000000000000;
	mul.f64 	%fd199, %fd198, %fd190;
	mul.f64 	%fd200, %fd199, 0d3FE0000000000000;
	fma.rn.f64 	%fd201, %fd197, %fd186, %fd200;
	add.f64 	%fd202, %fd16, 0dC000000000000000;
	fma.rn.f64 	%fd203, %fd202, 0d4000000000000000, 0d4002000000000000;
	mul.f64 	%fd204, %fd203, 0dBFCE1E1E1E1E1E1E;
	mul.f64 	%fd205, %fd419, %fd204;
	fma.rn.f64 	%fd19, %fd205, %fd184, %fd201;
	add.f64 	%fd206, %fd202, 0dBFF0000000000000;
	div.rn.f64 	%fd20, %fd206, 0dC021000000000000;
	fma.rn.f64 	%fd207, %fd20, 0d3FF71547652B82FE, 0d4338000000000000;
	{
	.reg .b32 %temp; 
	mov.b64 	{%r22, %temp}, %fd207;
	}
	mov.f64 	%fd208, 0dC338000000000000;
	add.rn.f64 	%fd209, %fd207, %fd208;
	fma.rn.f64 	%fd210, %fd209, 0dBFE62E42FEFA39EF, %fd20;
	fma.rn.f64 	%fd211, %fd209, 0dBC7ABC9E3B39803F, %fd210;
	fma.rn.f64 	%fd212, %fd211, 0d3E5ADE1569CE2BDF, 0d3E928AF3FCA213EA;
	fma.rn.f64 	%fd213, %fd212, %fd211, 0d3EC71DEE62401315;
	fma.rn.f64 	%fd214, %fd213, %fd211, 0d3EFA01997C89EB71;
	fma.rn.f64 	%fd215, %fd214, %fd211, 0d3F2A01A014761F65;
	fma.rn.f64 	%fd216, %fd215, %fd211, 0d3F56C16C1852B7AF;
	fma.rn.f64 	%fd217, %fd216, %fd211, 0d3F81111111122322;
	fma.rn.f64 	%fd218, %fd217, %fd211, 0d3FA55555555502A1;
	fma.rn.f64 	%fd219, %fd218, %fd211, 0d3FC5555555555511;
	fma.rn.f64 	%fd220, %fd219, %fd211, 0d3FE000000000000B;
	fma.rn.f64 	%fd221, %fd220, %fd211, 0d3FF0000000000000;
	fma.rn.f64 	%fd222, %fd221, %fd211, 0d3FF0000000000000;
	{
	.reg .b32 %temp; 
	mov.b64 	{%r23, %temp}, %fd222;
	}
	{
	.reg .b32 %temp; 
	mov.b64 	{%temp, %r24}, %fd222;
	}
	shl.b32 	%r54, %r22, 20;
	add.s32 	%r55, %r54, %r24;
	mov.b64 	%fd408, {%r23, %r55};
	{
	.reg .b32 %temp; 
	mov.b64 	{%temp, %r56}, %fd20;
	}
	mov.b32 	%f3, %r56;
	abs.f32 	%f1, %f3;
	setp.lt.f32 	%p16, %f1, 0f4086232B;
	@%p16 bra 	$L__BB0_24;
	setp.lt.f64 	%p17, %fd20, 0d0000000000000000;
	add.f64 	%fd223, %fd20, 0d7FF0000000000000;
	selp.f64 	%fd408, 0d0000000000000000, %fd223, %p17;
	setp.geu.f32 	%p18, %f1, 0f40874800;
	@%p18 bra 	$L__BB0_24;
	shr.u32 	%r57, %r22, 31;
	add.s32 	%r58, %r22, %r57;
	shr.s32 	%r59, %r58, 1;
	shl.b32 	%r60, %r59, 20;
	add.s32 	%r61, %r24, %r60;
	mov.b64 	%fd224, {%r23, %r61};
	sub.s32 	%r62, %r22, %r59;
	shl.b32 	%r63, %r62, 20;
	add.s32 	%r64, %r63, 1072693248;
	mov.b32 	%r65, 0;
	mov.b64 	%fd225, {%r65, %r64};
	mul.f64 	%fd408, %fd225, %fd224;
$L__BB0_24:
	mul.f64 	%fd226, %fd408, 0d3FC8C51D16FB03B5;
	mul.f64 	%fd227, %fd19, %fd226;
	fma.rn.f64 	%fd409, %fd227, 0d3F50624DD2F1A9FC, %fd18;
$L__BB0_25:
	setp.lt.s32 	%p19, %r5, 1;
	mul.wide.s32 	%rd30, %r86, 8;
	add.s64 	%rd31, %rd3, %rd30;
	st.global.f64 	[%rd31], %fd409;
	mov.f64 	%fd417, 0d3FF0000000000000;
	@%p19 bra 	$L__BB0_39;
	mul.lo.s32 	%r25, %r6, 101;
	and.b32  	%r26, %r5, 15;
	setp.lt.u32 	%p20, %r5, 16;
	mov.f64 	%fd417, 0d3FF0000000000000;
	mov.b32 	%r94, 0;
	@%p20 bra 	$L__BB0_29;
	and.b32  	%r94, %r5, 2147483632;
	mov.f64 	%fd417, 0d3FF0000000000000;
	mov.b32 	%r92, 0;
$L__BB0_28:
	.pragma "nounroll";
	add.s32 	%r68, %r92, %r25;
	mul.wide.s32 	%rd32, %r68, 8;
	add.s64 	%rd33, %rd1, %rd32;
	ld.global.f64 	%fd232, [%rd33];
	add.s64 	%rd34, %rd2, %rd32;
	ld.global.f64 	%fd233, [%rd34];
	sub.f64 	%fd234, %fd232, %fd233;
	fma.rn.f64 	%fd235, %fd234, 0d3F847AE147AE147B, %fd417;
	ld.global.f64 	%fd236, [%rd33+8];
	ld.global.f64 	%fd237, [%rd34+8];
	sub.f64 	%fd238, %fd236, %fd237;
	fma.rn.f64 	%fd239, %fd238, 0d3F847AE147AE147B, %fd235;
	ld.global.f64 	%fd240, [%rd33+16];
	ld.global.f64 	%fd241, [%rd34+16];
	sub.f64 	%fd242, %fd240, %fd241;
	fma.rn.f64 	%fd243, %fd242, 0d3F847AE147AE147B, %fd239;
	ld.global.f64 	%fd244, [%rd33+24];
	ld.global.f64 	%fd245, [%rd34+24];
	sub.f64 	%fd246, %fd244, %fd245;
	fma.rn.f64 	%fd247, %fd246, 0d3F847AE147AE147B, %fd243;
	ld.global.f64 	%fd248, [%rd33+32];
	ld.global.f64 	%fd249, [%rd34+32];
	sub.f64 	%fd250, %fd248, %fd249;
	fma.rn.f64 	%fd251, %fd250, 0d3F847AE147AE147B, %fd247;
	ld.global.f64 	%fd252, [%rd33+40];
	ld.global.f64 	%fd253, [%rd34+40];
	sub.f64 	%fd254, %fd252, %fd253;
	fma.rn.f64 	%fd255, %fd254, 0d3F847AE147AE147B, %fd251;
	ld.global.f64 	%fd256, [%rd33+48];
	ld.global.f64 	%fd257, [%rd34+48];
	sub.f64 	%fd258, %fd256, %fd257;
	fma.rn.f64 	%fd259, %fd258, 0d3F847AE147AE147B, %fd255;
	ld.global.f64 	%fd260, [%rd33+56];
	ld.global.f64 	%fd261, [%rd34+56];
	sub.f64 	%fd262, %fd260, %fd261;
	fma.rn.f64 	%fd263, %fd262, 0d3F847AE147AE147B, %fd259;
	ld.global.f64 	%fd264, [%rd33+64];
	ld.global.f64 	%fd265, [%rd34+64];
	sub.f64 	%fd266, %fd264, %fd265;
	fma.rn.f64 	%fd267, %fd266, 0d3F847AE147AE147B, %fd263;
	ld.global.f64 	%fd268, [%rd33+72];
	ld.global.f64 	%fd269, [%rd34+72];
	sub.f64 	%fd270, %fd268, %fd269;
	fma.rn.f64 	%fd271, %fd270, 0d3F847AE147AE147B, %fd267;
	ld.global.f64 	%fd272, [%rd33+80];
	ld.global.f64 	%fd273, [%rd34+80];
	sub.f64 	%fd274, %fd272, %fd273;
	fma.rn.f64 	%fd275, %fd274, 0d3F847AE147AE147B, %fd271;
	ld.global.f64 	%fd276, [%rd33+88];
	ld.global.f64 	%fd277, [%rd34+88];
	sub.f64 	%fd278, %fd276, %fd277;
	fma.rn.f64 	%fd279, %fd278, 0d3F847AE147AE147B, %fd275;
	ld.global.f64 	%fd280, [%rd33+96];
	ld.global.f64 	%fd281, [%rd34+96];
	sub.f64 	%fd282, %fd280, %fd281;
	fma.rn.f64 	%fd283, %fd282, 0d3F847AE147AE147B, %fd279;
	ld.global.f64 	%fd284, [%rd33+104];
	ld.global.f64 	%fd285, [%rd34+104];
	sub.f64 	%fd286, %fd284, %fd285;
	fma.rn.f64 	%fd287, %fd286, 0d3F847AE147AE147B, %fd283;
	ld.global.f64 	%fd288, [%rd33+112];
	ld.global.f64 	%fd289, [%rd34+112];
	sub.f64 	%fd290, %fd288, %fd289;
	fma.rn.f64 	%fd291, %fd290, 0d3F847AE147AE147B, %fd287;
	ld.global.f64 	%fd292, [%rd33+120];
	ld.global.f64 	%fd293, [%rd34+120];
	sub.f64 	%fd294, %fd292, %fd293;
	fma.rn.f64 	%fd417, %fd294, 0d3F847AE147AE147B, %fd291;
	add.s32 	%r92, %r92, 16;
	setp.ne.s32 	%p21, %r92, %r94;
	@%p21 bra 	$L__BB0_28;
$L__BB0_29:
	setp.eq.s32 	%p22, %r26, 0;
	@%p22 bra 	$L__BB0_39;
	and.b32  	%r31, %r5, 7;
	setp.lt.u32 	%p23, %r26, 8;
	@%p23 bra 	$L__BB0_32;
	add.s32 	%r69, %r94, %r25;
	mul.wide.s32 	%rd35, %r69, 8;
	add.s64 	%rd36, %rd1, %rd35;
	ld.global.f64 	%fd296, [%rd36];
	add.s64 	%rd37, %rd2, %rd35;
	ld.global.f64 	%fd297, [%rd37];
	sub.f64 	%fd298, %fd296, %fd297;
	fma.rn.f64 	%fd299, %fd298, 0d3F847AE147AE147B, %fd417;
	ld.global.f64 	%fd300, [%rd36+8];
	ld.global.f64 	%fd301, [%rd37+8];
	sub.f64 	%fd302, %fd300, %fd301;
	fma.rn.f64 	%fd303, %fd302, 0d3F847AE147AE147B, %fd299;
	ld.global.f64 	%fd304, [%rd36+16];
	ld.global.f64 	%fd305, [%rd37+16];
	sub.f64 	%fd306, %fd304, %fd305;
	fma.rn.f64 	%fd307, %fd306, 0d3F847AE147AE147B, %fd303;
	ld.global.f64 	%fd308, [%rd36+24];
	ld.global.f64 	%fd309, [%rd37+24];
	sub.f64 	%fd310, %fd308, %fd309;
	fma.rn.f64 	%fd311, %fd310, 0d3F847AE147AE147B, %fd307;
	ld.global.f64 	%fd312, [%rd36+32];
	ld.global.f64 	%fd313, [%rd37+32];
	sub.f64 	%fd314, %fd312, %fd313;
	fma.rn.f64 	%fd315, %fd314, 0d3F847AE147AE147B, %fd311;
	ld.global.f64 	%fd316, [%rd36+40];
	ld.global.f64 	%fd317, [%rd37+40];
	sub.f64 	%fd318, %fd316, %fd317;
	fma.rn.f64 	%fd319, %fd318, 0d3F847AE147AE147B, %fd315;
	ld.global.f64 	%fd320, [%rd36+48];
	ld.global.f64 	%fd321, [%rd37+48];
	sub.f64 	%fd322, %fd320, %fd321;
	fma.rn.f64 	%fd323, %fd322, 0d3F847AE147AE147B, %fd319;
	ld.global.f64 	%fd324, [%rd36+56];
	ld.global.f64 	%fd325, [%rd37+56];
	sub.f64 	%fd326, %fd324, %fd325;
	fma.rn.f64 	%fd417, %fd326, 0d3F847AE147AE147B, %fd323;
	add.s32 	%r94, %r94, 8;
$L__BB0_32:
	setp.eq.s32 	%p24, %r31, 0;
	@%p24 bra 	$L__BB0_39;
	and.b32  	%r34, %r5, 3;
	setp.lt.u32 	%p25, %r31, 4;
	@%p25 bra 	$L__BB0_35;
	add.s32 	%r70, %r94, %r25;
	mul.wide.s32 	%rd38, %r70, 8;
	add.s64 	%rd39, %rd1, %rd38;
	ld.global.f64 	%fd328, [%rd39];
	add.s64 	%rd40, %rd2, %rd38;
	ld.global.f64 	%fd329, [%rd40];
	sub.f64 	%fd330, %fd328, %fd329;
	fma.rn.f64 	%fd331, %fd330, 0d3F847AE147AE147B, %fd417;
	ld.global.f64 	%fd332, [%rd39+8];
	ld.global.f64 	%fd333, [%rd40+8];
	sub.f64 	%fd334, %fd332, %fd333;
	fma.rn.f64 	%fd335, %fd334, 0d3F847AE147AE147B, %fd331;
	ld.global.f64 	%fd336, [%rd39+16];
	ld.global.f64 	%fd337, [%rd40+16];
	sub.f64 	%fd338, %fd336, %fd337;
	fma.rn.f64 	%fd339, %fd338, 0d3F847AE147AE147B, %fd335;
	ld.global.f64 	%fd340, [%rd39+24];
	ld.global.f64 	%fd341, [%rd40+24];
	sub.f64 	%fd342, %fd340, %fd341;
	fma.rn.f64 	%fd417, %fd342, 0d3F847AE147AE147B, %fd339;
	add.s32 	%r94, %r94, 4;
$L__BB0_35:
	setp.eq.s32 	%p26, %r34, 0;
	@%p26 bra 	$L__BB0_39;
	add.s32 	%r71, %r94, %r25;
	mul.wide.s32 	%rd41, %r71, 8;
	add.s64 	%rd7, %rd1, %rd41;
	ld.global.f64 	%fd343, [%rd7];
	add.s64 	%rd8, %rd2, %rd41;
	ld.global.f64 	%fd344, [%rd8];
	sub.f64 	%fd345, %fd343, %fd344;
	fma.rn.f64 	%fd417, %fd345, 0d3F847AE147AE147B, %fd417;
	setp.eq.s32 	%p27, %r34, 1;
	@%p27 bra 	$L__BB0_39;
	ld.global.f64 	%fd346, [%rd7+8];
	ld.global.f64 	%fd347, [%rd8+8];
	sub.f64 	%fd348, %fd346, %fd347;
	fma.rn.f64 	%fd417, %fd348, 0d3F847AE147AE147B, %fd417;
	setp.eq.s32 	%p28, %r34, 2;
	@%p28 bra 	$L__BB0_39;
	ld.global.f64 	%fd349, [%rd7+16];
	ld.global.f64 	%fd350, [%rd8+16];
	sub.f64 	%fd351, %fd349, %fd350;
	fma.rn.f64 	%fd417, %fd351, 0d3F847AE147AE147B, %fd417;
$L__BB0_39:
	setp.eq.s32 	%p29, %r5, 0;
	@%p29 bra 	$L__BB0_47;
	setp.eq.s32 	%p30, %r5, 100;
	@%p30 bra 	$L__BB0_47;
	setp.eq.s32 	%p31, %r6, 0;
	@%p31 bra 	$L__BB0_47;
	setp.eq.s32 	%p32, %r6, 100;
	@%p32 bra 	$L__BB0_47;
	mul.lo.s32 	%r72, %r6, 101;
	cvt.s64.s32 	%rd42, %r72;
	cvt.s64.s32 	%rd43, %r5;
	add.s64 	%rd44, %rd43, %rd42;
	shl.b64 	%rd45, %rd44, 3;
	add.s64 	%rd46, %rd1, %rd45;
	ld.global.f64 	%fd352, [%rd46+8];
	ld.global.f64 	%fd353, [%rd46+-8];
	add.s32 	%r73, %r72, %r5;
	mul.wide.s32 	%rd47, %r73, 8;
	add.s64 	%rd48, %rd1, %rd47;
	ld.global.f64 	%fd41, [%rd48];
	ld.global.f64 	%fd354, [%rd48+808];
	ld.global.f64 	%fd355, [%rd48+-808];
	sub.f64 	%fd356, %fd354, %fd355;
	div.rn.f64 	%fd357, %fd356, 0d3F947AE147AE147B;
	sub.f64 	%fd358, %fd352, %fd353;
	div.rn.f64 	%fd359, %fd358, 0d3F947AE147AE147B;
	add.f64 	%fd360, %fd41, %fd41;
	sub.f64 	%fd361, %fd352, %fd360;
	add.f64 	%fd362, %fd353, %fd361;
	div.rn.f64 	%fd363, %fd362, 0d3F1A36E2EB1C432D;
	mul.f64 	%fd364, %fd419, %fd417;
	add.f64 	%fd365, %fd419, 0d3F1A36E2EB1C432D;
	sub.f64 	%fd366, %fd365, %fd419;
	div.rn.f64 	%fd367, %fd366, 0d3F1A36E2EB1C432D;
	fma.rn.f64 	%fd368, %fd364, 0d3FE0000000000000, %fd367;
	mul.f64 	%fd369, %fd368, 0d3FD0000000000000;
	mul.f64 	%fd370, %fd419, 0d3FD0000000000000;
	mul.f64 	%fd371, %fd370, %fd363;
	mul.f64 	%fd372, %fd371, 0d3FE0000000000000;
	fma.rn.f64 	%fd373, %fd369, %fd359, %fd372;
	add.f64 	%fd374, %fd16, 0dC000000000000000;
	fma.rn.f64 	%fd375, %fd374, 0d4000000000000000, 0dC002000000000000;
	mul.f64 	%fd376, %fd375, 0dBFCE1E1E1E1E1E1E;
	mul.f64 	%fd377, %fd419, %fd376;
	fma.rn.f64 	%fd42, %fd377, %fd357, %fd373;
	add.f64 	%fd378, %fd374, 0d3FF0000000000000;
	div.rn.f64 	%fd43, %fd378, 0dC021000000000000;
	fma.rn.f64 	%fd379, %fd43, 0d3FF71547652B82FE, 0d4338000000000000;
	{
	.reg .b32 %temp; 
	mov.b64 	{%r37, %temp}, %fd379;
	}
	mov.f64 	%fd380, 0dC338000000000000;
	add.rn.f64 	%fd381, %fd379, %fd380;
	fma.rn.f64 	%fd382, %fd381, 0dBFE62E42FEFA39EF, %fd43;
	fma.rn.f64 	%fd383, %fd381, 0dBC7ABC9E3B39803F, %fd382;
	fma.rn.f64 	%fd384, %fd383, 0d3E5ADE1569CE2BDF, 0d3E928AF3FCA213EA;
	fma.rn.f64 	%fd385, %fd384, %fd383, 0d3EC71DEE62401315;
	fma.rn.f64 	%fd386, %fd385, %fd383, 0d3EFA01997C89EB71;
	fma.rn.f64 	%fd387, %fd386, %fd383, 0d3F2A01A014761F65;
	fma.rn.f64 	%fd388, %fd387, %fd383, 0d3F56C16C1852B7AF;
	fma.rn.f64 	%fd389, %fd388, %fd383, 0d3F81111111122322;
	fma.rn.f64 	%fd390, %fd389, %fd383, 0d3FA55555555502A1;
	fma.rn.f64 	%fd391, %fd390, %fd383, 0d3FC5555555555511;
	fma.rn.f64 	%fd392, %fd391, %fd383, 0d3FE000000000000B;
	fma.rn.f64 	%fd393, %fd392, %fd383, 0d3FF0000000000000;
	fma.rn.f64 	%fd394, %fd393, %fd383, 0d3FF0000000000000;
	{
	.reg .b32 %temp; 
	mov.b64 	{%r38, %temp}, %fd394;
	}
	{
	.reg .b32 %temp; 
	mov.b64 	{%temp, %r39}, %fd394;
	}
	shl.b32 	%r74, %r37, 20;
	add.s32 	%r75, %r74, %r39;
	mov.b64 	%fd418, {%r38, %r75};
	{
	.reg .b32 %temp; 
	mov.b64 	{%temp, %r76}, %fd43;
	}
	mov.b32 	%f4, %r76;
	abs.f32 	%f2, %f4;
	setp.lt.f32 	%p33, %f2, 0f4086232B;
	@%p33 bra 	$L__BB0_46;
	setp.lt.f64 	%p34, %fd43, 0d0000000000000000;
	add.f64 	%fd395, %fd43, 0d7FF0000000000000;
	selp.f64 	%fd418, 0d0000000000000000, %fd395, %p34;
	setp.geu.f32 	%p35, %f2, 0f40874800;
	@%p35 bra 	$L__BB0_46;
	shr.u32 	%r77, %r37, 31;
	add.s32 	%r78, %r37, %r77;
	shr.s32 	%r79, %r78, 1;
	shl.b32 	%r80, %r79, 20;
	add.s32 	%r81, %r39, %r80;
	mov.b64 	%fd396, {%r38, %r81};
	sub.s32 	%r82, %r37, %r79;
	shl.b32 	%r83, %r82, 20;
	add.s32 	%r84, %r83, 1072693248;
	mov.b32 	%r85, 0;
	mov.b64 	%fd397, {%r85, %r84};
	mul.f64 	%fd418, %fd397, %fd396;
$L__BB0_46:
	mul.f64 	%fd398, %fd418, 0d3FC8C51D16FB03B5;
	mul.f64 	%fd399, %fd42, %fd398;
	fma.rn.f64 	%fd419, %fd399, 0d3F50624DD2F1A9FC, %fd41;
$L__BB0_47:
	mul.wide.s32 	%rd49, %r86, 8;
	add.s64 	%rd50, %rd4, %rd49;
	st.global.f64 	[%rd50], %fd419;
	add.s32 	%r86, %r86, %r3;
	setp.lt.s32 	%p36, %r86, 10201;
	@%p36 bra 	$L__BB0_2;
$L__BB0_48:
	ret;

}


// ===== COMPILED SASS (sm_100) =====

	.target	sm_100

	.elftype	@"ET_EXEC"


//--------------------- .note.nv.tkinfo           --------------------------
	.section	.note.nv.tkinfo,"",@"SHT_NOTE"
	.sectionflags	@"SHF_NOTE_NV_TKINFO"
	.tkinfo
        /*0018*/ 	.word	0x00000002
        /*0030*/ 	.string	""
        /*0030*/ 	.string	"ptxas"
        /*0030*/ 	.string	"Cuda compilation tools, release 13.0, V13.0.88"
        /*0030*/ 	.string	"Build cuda_13.0.r13.0/compiler.36424714_0"
        /*0030*/ 	.string	"-arch sm_100 -m 64 "



//--------------------- .note.nv.cuinfo           --------------------------
	.section	.note.nv.cuinfo,"",@"SHT_NOTE"
	.sectionflags	@"SHF_NOTE_NV_CUINFO"
        /*0018*/ 	.short	0x0002
        /*001a*/ 	.short	0x0064
        /*001c*/ 	.short	0x0082
	.zero		2


//--------------------- .nv.info                  --------------------------
	.section	.nv.info,"",@"SHT_CUDA_INFO"
	.align	4


	//----- nvinfo : EIATTR_REGCOUNT
	.align		4
        /*0000*/ 	.byte	0x04, 0x2f
        /*0002*/ 	.short	(.L_1 - .L_0)
	.align		4
.L_0:
        /*0004*/ 	.word	index@(_Z9calc_nextPdS_S_S_)
        /*0008*/ 	.word	0x0000002a


	//----- nvinfo : EIATTR_FRAME_SIZE
	.align		4
.L_1:
        /*000c*/ 	.byte	0x04, 0x11
        /*000e*/ 	.short	(.L_3 - .L_2)
	.align		4
.L_2:
        /*0010*/ 	.word	index@($__internal_0_$__cuda_sm20_div_rn_f64_full)
        /*0014*/ 	.word	0x00000000


	//----- nvinfo : EIATTR_FRAME_SIZE
	.align		4
.L_3:
        /*0018*/ 	.byte	0x04, 0x11
        /*001a*/ 	.short	(.L_5 - .L_4)
	.align		4
.L_4:
        /*001c*/ 	.word	index@(_Z9calc_nextPdS_S_S_)
        /*0020*/ 	.word	0x00000000


	//----- nvinfo : EIATTR_MIN_STACK_SIZE
	.align		4
.L_5:
        /*0024*/ 	.byte	0x04, 0x12
        /*0026*/ 	.short	(.L_7 - .L_6)
	.align		4
.L_6:
        /*0028*/ 	.word	index@(_Z9calc_nextPdS_S_S_)
        /*002c*/ 	.word	0x00000000
.L_7:


//--------------------- .nv.compat                --------------------------
	.section	.nv.compat,"",@"SHT_CUDA_COMPAT_INFO"
	.align	4
        /*0000*/ 	.byte	0x02, 0x09, 0x00, 0x00, 0x02, 0x02, 0x01, 0x00, 0x02, 0x05, 0x05, 0x00, 0x03, 0x07, 0x01, 0x01
        /*0010*/ 	.byte	0x02, 0x03, 0x00, 0x00, 0x02, 0x06, 0x01, 0x00, 0x04, 0x0b, 0x08, 0x00, 0x01, 0x00, 0x00, 0x00
        /*0020*/ 	.byte	0x00, 0x00, 0x00, 0x00


//--------------------- .nv.info._Z9calc_nextPdS_S_S_ --------------------------
	.section	.nv.info._Z9calc_nextPdS_S_S_,"",@"SHT_CUDA_INFO"
	.sectionflags	@""
	.align	4


	//----- nvinfo : EIATTR_CUDA_API_VERSION
	.align		4
        /*0000*/ 	.byte	0x04, 0x37
        /*0002*/ 	.short	(.L_9 - .L_8)
.L_8:
        /*0004*/ 	.word	0x00000082


	//----- nvinfo : EIATTR_KPARAM_INFO
	.align		4
.L_9:
        /*0008*/ 	.byte	0x04, 0x17
        /*000a*/ 	.short	(.L_11 - .L_10)
.L_10:
        /*000c*/ 	.word	0x00000000
        /*0010*/ 	.short	0x0003
        /*0012*/ 	.short	0x0018
        /*0014*/ 	.byte	0x00, 0xf5, 0x21, 0x00


	//----- nvinfo : EIATTR_KPARAM_INFO
	.align		4
.L_11:
        /*0018*/ 	.byte	0x04, 0x17
        /*001a*/ 	.short	(.L_13 - .L_12)
.L_12:
        /*001c*/ 	.word	0x00000000
        /*0020*/ 	.short	0x0002
        /*0022*/ 	.short	0x0010
        /*0024*/ 	.byte	0x00, 0xf5, 0x21, 0x00


	//----- nvinfo : EIATTR_KPARAM_INFO
	.align		4
.L_13:
        /*0028*/ 	.byte	0x04, 0x17
        /*002a*/ 	.short	(.L_15 - .L_14)
.L_14:
        /*002c*/ 	.word	0x00000000
        /*0030*/ 	.short	0x0001
        /*0032*/ 	.short	0x0008
        /*0034*/ 	.byte	0x00, 0xf5, 0x21, 0x00


	//----- nvinfo : EIATTR_KPARAM_INFO
	.align		4
.L_15:
        /*0038*/ 	.byte	0x04, 0x17
        /*003a*/ 	.short	(.L_17 - .L_16)
.L_16:
        /*003c*/ 	.word	0x00000000
        /*0040*/ 	.short	0x0000
        /*0042*/ 	.short	0x0000
        /*0044*/ 	.byte	0x00, 0xf5, 0x21, 0x00


	//----- nvinfo : EIATTR_SPARSE_MMA_MASK
	.align		4
.L_17:
        /*0048*/ 	.byte	0x03, 0x50
        /*004a*/ 	.short	0x0000


	//----- nvinfo : EIATTR_MAXREG_COUNT
	.align		4
        /*004c*/ 	.byte	0x03, 0x1b
        /*004e*/ 	.short	0x00ff


	//----- nvinfo : EIATTR_MERCURY_ISA_VERSION
	.align		4
        /*0050*/ 	.byte	0x03, 0x5f
        /*0052*/ 	.short	0x0101


	//----- nvinfo : EIATTR_VRC_CTA_INIT_COUNT
	.align		4
        /*0054*/ 	.byte	0x02, 0x4a
	.zero		1
	.zero		1


	//----- nvinfo : EIATTR_EXIT_INSTR_OFFSETS
	.align		4
        /*0058*/ 	.byte	0x04, 0x1c
        /*005a*/ 	.short	(.L_19 - .L_18)


	//   ....[0]....
.L_18:
        /*005c*/ 	.word	0x00000060


	//   ....[1]....
        /*0060*/ 	.word	0x00003cd0


	//----- nvinfo : EIATTR_CRS_STACK_SIZE
	.align		4
.L_19:
        /*0064*/ 	.byte	0x04, 0x1e
        /*0066*/ 	.short	(.L_21 - .L_20)
.L_20:
        /*0068*/ 	.word	0x00000000


	//----- nvinfo : EIATTR_CBANK_PARAM_SIZE
	.align		4
.L_21:
        /*006c*/ 	.byte	0x03, 0x19
        /*006e*/ 	.short	0x0020


	//----- nvinfo : EIATTR_PARAM_CBANK
	.align		4
        /*0070*/ 	.byte	0x04, 0x0a
        /*0072*/ 	.short	(.L_23 - .L_22)
	.align		4
.L_22:
        /*0074*/ 	.word	index@(.nv.constant0._Z9calc_nextPdS_S_S_)
        /*0078*/ 	.short	0x0380
        /*007a*/ 	.short	0x0020


	//----- nvinfo : EIATTR_SW_WAR
	.align		4
.L_23:
        /*007c*/ 	.byte	0x04, 0x36
        /*007e*/ 	.short	(.L_25 - .L_24)
.L_24:
        /*0080*/ 	.word	0x00000008
.L_25:


//--------------------- .nv.callgraph             --------------------------
	.section	.nv.callgraph,"",@"SHT_CUDA_CALLGRAPH"
	.align	4
	.sectionentsize	8
	.align		4
        /*0000*/ 	.word	0x00000000
	.align		4
        /*0004*/ 	.word	0xffffffff
	.align		4
        /*0008*/ 	.word	0x00000000
	.align		4
        /*000c*/ 	.word	0xfffffffe
	.align		4
        /*0010*/ 	.word	0x00000000
	.align		4
        /*0014*/ 	.word	0xfffffffd
	.align		4
        /*0018*/ 	.word	0x00000000
	.align		4
        /*001c*/ 	.word	0xfffffffc


//--------------------- .text._Z9calc_nextPdS_S_S_ --------------------------
	.section	.text._Z9calc_nextPdS_S_S_,"ax",@progbits
	.align	128
        .global         _Z9calc_nextPdS_S_S_
        .type           _Z9calc_nextPdS_S_S_,@function
        .size           _Z9calc_nextPdS_S_S_,(.L_x_57 - _Z9calc_nextPdS_S_S_)
        .other          _Z9calc_nextPdS_S_S_,@"STO_CUDA_ENTRY STV_DEFAULT"
_Z9calc_nextPdS_S_S_:
.text._Z9calc_nextPdS_S_S_:
[----:B------:R-:W-:Y:S01]  /*0000*/  LDC R1, c[0x0][0x37c] ;  /* 0x0000df00ff017b82 */ /* 0x000fe20000000800 */
[----:B------:R-:W0:Y:S07]  /*0010*/  S2R R10, SR_TID.X ;  /* 0x00000000000a7919 */ /* 0x000e2e0000002100 */
[----:B------:R-:W0:Y:S08]  /*0020*/  S2UR UR4, SR_CTAID.X ;  /* 0x00000000000479c3 */ /* 0x000e300000002500 */
[----:B------:R-:W0:Y:S02]  /*0030*/  LDC R9, c[0x0][0x360] ;  /* 0x0000d800ff097b82 */ /* 0x000e240000000800 */
[----:B0-----:R-:W-:-:S05]  /*0040*/  IMAD R10, R9, UR4, R10 ;  /* 0x00000004090a7c24 */ /* 0x001fca000f8e020a */
[----:B------:R-:W-:-:S13]  /*0050*/  ISETP.GT.AND P0, PT, R10, 0x27d8, PT ;  /* 0x000027d80a00780c */ /* 0x000fda0003f04270 */
[----:B------:R-:W-:Y:S05]  /*0060*/  @P0 EXIT ;  /* 0x000000000000094d */ /* 0x000fea0003800000 */
[----:B------:R-:W0:Y:S01]  /*0070*/  LDCU UR6, c[0x0][0x370] ;  /* 0x00006e00ff0677ac */ /* 0x000e220008000800 */
[----:B------:R-:W1:Y:S01]  /*0080*/  LDCU.64 UR4, c[0x0][0x358] ;  /* 0x00006b00ff0477ac */ /* 0x000e620008000a00 */
[----:B0-----:R-:W-:-:S07]  /*0090*/  IMAD R9, R9, UR6, RZ ;  /* 0x0000000609097c24 */ /* 0x001fce000f8e02ff */
.L_x_50:
[----:B------:R-:W-:Y:S01]  /*00a0*/  IMAD.HI R8, R10, 0x288df0cb, RZ ;  /* 0x288df0cb0a087827 */ /* 0x000fe200078e02ff */
[----:B------:R-:W-:Y:S03]  /*00b0*/  BSSY.RECONVERGENT B0, `(.L_x_0) ;  /* 0x00000c6000007945 */ /* 0x000fe60003800200 */
[----:B------:R-:W-:Y:S01]  /*00c0*/  IMAD.MOV.U32 R22, RZ, RZ, 0x0 ;  /* 0x00000000ff167424 */ /* 0x000fe200078e00ff */
[----:B------:R-:W-:Y:S01]  /*00d0*/  SHF.R.U32.HI R3, RZ, 0x1f, R8 ;  /* 0x0000001fff037819 */ /* 0x000fe20000011608 */
[----:B------:R-:W-:-:S03]  /*00e0*/  IMAD.MOV.U32 R23, RZ, RZ, 0x3ff00000 ;  /* 0x3ff00000ff177424 */ /* 0x000fc600078e00ff */
[----:B------:R-:W-:-:S05]  /*00f0*/  LEA.HI.SX32 R8, R8, R3, 0x1c ;  /* 0x0000000308087211 */ /* 0x000fca00078fe2ff */
[----:B------:R-:W-:-:S04]  /*0100*/  IMAD R2, R8, 0x65, RZ ;  /* 0x0000006508027824 */ /* 0x000fc800078e02ff */
[----:B------:R-:W-:-:S05]  /*0110*/  IMAD.IADD R0, R10, 0x1, -R2 ;  /* 0x000000010a007824 */ /* 0x000fca00078e0a02 */
[----:B------:R-:W-:-:S13]  /*0120*/  ISETP.GE.AND P0, PT, R0, 0x1, PT ;  /* 0x000000010000780c */ /* 0x000fda0003f06270 */
[----:B0-----:R-:W-:Y:S05]  /*0130*/  @!P0 BRA `(.L_x_1) ;  /* 0x0000000800f48947 */ /* 0x001fea0003800000 */
[C---:B------:R-:W-:Y:S01]  /*0140*/  ISETP.GE.U32.AND P0, PT, R0.reuse, 0x10, PT ;  /* 0x000000100000780c */ /* 0x040fe20003f06070 */
[----:B------:R-:W-:Y:S01]  /*0150*/  BSSY.RECONVERGENT B1, `(.L_x_2) ;  /* 0x0000056000017945 */ /* 0x000fe20003800200 */
[----:B------:R-:W-:Y:S01]  /*0160*/  LOP3.LUT R11, R0, 0xf, RZ, 0xc0, !PT ;  /* 0x0000000f000b7812 */ /* 0x000fe200078ec0ff */
[----:B------:R-:W-:Y:S02]  /*0170*/  HFMA2 R22, -RZ, RZ, 0, 0 ;  /* 0x00000000ff167431 */ /* 0x000fe400000001ff */
[----:B------:R-:W-:Y:S01]  /*0180*/  IMAD.MOV.U32 R32, RZ, RZ, RZ ;  /* 0x000000ffff207224 */ /* 0x000fe200078e00ff */
[----:B------:R-:W-:Y:S01]  /*0190*/  ISETP.NE.AND P1, PT, R11, RZ, PT ;  /* 0x000000ff0b00720c */ /* 0x000fe20003f25270 */
[----:B------:R-:W-:-:S06]  /*01a0*/  IMAD.MOV.U32 R23, RZ, RZ, 0x3ff00000 ;  /* 0x3ff00000ff177424 */ /* 0x000fcc00078e00ff */
[----:B------:R-:W-:Y:S06]  /*01b0*/  @!P0 BRA `(.L_x_3) ;  /* 0x00000004003c8947 */ /* 0x000fec0003800000 */
[----:B------:R-:W-:Y:S01]  /*01c0*/  LOP3.LUT R32, R0, 0x7ffffff0, RZ, 0xc0, !PT ;  /* 0x7ffffff000207812 */ /* 0x000fe200078ec0ff */
[----:B------:R-:W-:Y:S02]  /*01d0*/  IMAD.MOV.U32 R3, RZ, RZ, R2 ;  /* 0x000000ffff037224 */ /* 0x000fe400078e0002 */
[----:B------:R-:W-:Y:S01]  /*01e0*/  IMAD.MOV.U32 R22, RZ, RZ, 0x0 ;  /* 0x00000000ff167424 */ /* 0x000fe200078e00ff */
[----:B------:R-:W-:Y:S01]  /*01f0*/  IADD3 R33, PT, PT, -R32, RZ, RZ ;  /* 0x000000ff20217210 */ /* 0x000fe20007ffe1ff */
[----:B------:R-:W-:-:S07]  /*0200*/  IMAD.MOV.U32 R23, RZ, RZ, 0x3ff00000 ;  /* 0x3ff00000ff177424 */ /* 0x000fce00078e00ff */
.L_x_4:
[----:B------:R-:W0:Y:S08]  /*0210*/  LDC.64 R4, c[0x0][0x398] ;  /* 0x0000e600ff047b82 */ /* 0x000e300000000a00 */
[----:B------:R-:W2:Y:S01]  /*0220*/  LDC.64 R6, c[0x0][0x388] ;  /* 0x0000e200ff067b82 */ /* 0x000ea20000000a00 */
[----:B0-----:R-:W-:-:S05]  /*0230*/  IMAD.WIDE R4, R3, 0x8, R4 ;  /* 0x0000000803047825 */ /* 0x001fca00078e0204 */
[----:B-1----:R-:W3:Y:S01]  /*0240*/  LDG.E.64 R16, desc[UR4][R4.64] ;  /* 0x0000000404107981 */ /* 0x002ee2000c1e1b00 */
[----:B--2---:R-:W-:-:S03]  /*0250*/  IMAD.WIDE R6, R3, 0x8, R6 ;  /* 0x0000000803067825 */ /* 0x004fc600078e0206 */
[----:B------:R-:W2:Y:S04]  /*0260*/  LDG.E.64 R14, desc[UR4][R4.64+0x8] ;  /* 0x00000804040e7981 */ /* 0x000ea8000c1e1b00 */
[----:B------:R-:W3:Y:S04]  /*0270*/  LDG.E.64 R28, desc[UR4][R6.64] ;  /* 0x00000004061c7981 */ /* 0x000ee8000c1e1b00 */
[----:B------:R-:W2:Y:S04]  /*0280*/  LDG.E.64 R26, desc[UR4][R6.64+0x8] ;  /* 0x00000804061a7981 */ /* 0x000ea8000c1e1b00 */
[----:B------:R-:W4:Y:S04]  /*0290*/  LDG.E.64 R24, desc[UR4][R4.64+0x10] ;  /* 0x0000100404187981 */ /* 0x000f28000c1e1b00 */
[----:B------:R-:W4:Y:S04]  /*02a0*/  LDG.E.64 R12, desc[UR4][R6.64+0x10] ;  /* 0x00001004060c7981 */ /* 0x000f28000c1e1b00 */
[----:B------:R-:W5:Y:S04]  /*02b0*/  LDG.E.64 R20, desc[UR4][R4.64+0x18] ;  /* 0x0000180404147981 */ /* 0x000f68000c1e1b00 */
[----:B------:R-:W5:Y:S04]  /*02c0*/  LDG.E.64 R18, desc[UR4][R6.64+0x18] ;  /* 0x0000180406127981 */ /* 0x000f68000c1e1b00 */
[----:B------:R-:W5:Y:S01]  /*02d0*/  LDG.E.64 R30, desc[UR4][R6.64+0x20] ;  /* 0x00002004061e7981 */ /* 0x000f62000c1e1b00 */
[----:B------:R-:W-:Y:S01]  /*02e0*/  UMOV UR6, 0x47ae147b ;  /* 0x47ae147b00067882 */ /* 0x000fe20000000000 */
[----:B------:R-:W-:Y:S01]  /*02f0*/  UMOV UR7, 0x3f847ae1 ;  /* 0x3f847ae100077882 */ /* 0x000fe20000000000 */
[----:B---3--:R-:W-:Y:S01]  /*0300*/  DADD R28, R16, -R28 ;  /* 0x00000000101c7229 */ /* 0x008fe2000000081c */
[----:B------:R-:W3:Y:S01]  /*0310*/  LDG.E.64 R16, desc[UR4][R4.64+0x20] ;  /* 0x0000200404107981 */ /* 0x000ee2000c1e1b00 */
[----:B--2---:R-:W-:-:S03]  /*0320*/  DADD R26, R14, -R26 ;  /* 0x000000000e1a7229 */ /* 0x004fc6000000081a */
[----:B------:R-:W2:Y:S03]  /*0330*/  LDG.E.64 R14, desc[UR4][R4.64+0x28] ;  /* 0x00002804040e7981 */ /* 0x000ea6000c1e1b00 */
[----:B------:R-:W-:Y:S02]  /*0340*/  DFMA R22, R28, UR6, R22 ;  /* 0x000000061c167c2b */ /* 0x000fe40008000016 */
[----:B------:R-:W2:Y:S06]  /*0350*/  LDG.E.64 R28, desc[UR4][R6.64+0x28] ;  /* 0x00002804061c7981 */ /* 0x000eac000c1e1b00 */
[----:B------:R-:W-:-:S02]  /*0360*/  DFMA R26, R26, UR6, R22 ;  /* 0x000000061a1a7c2b */ /* 0x000fc40008000016 */
[----:B----4-:R-:W-:Y:S01]  /*0370*/  DADD R22, R24, -R12 ;  /* 0x0000000018167229 */ /* 0x010fe2000000080c */
[----:B------:R-:W4:Y:S04]  /*0380*/  LDG.E.64 R12, desc[UR4][R4.64+0x30] ;  /* 0x00003004040c7981 */ /* 0x000f28000c1e1b00 */
[----:B------:R-:W4:Y:S01]  /*0390*/  LDG.E.64 R24, desc[UR4][R6.64+0x30] ;  /* 0x0000300406187981 */ /* 0x000f22000c1e1b00 */
[----:B-----5:R-:W-:Y:S02]  /*03a0*/  DADD R18, R20, -R18 ;  /* 0x0000000014127229 */ /* 0x020fe40000000812 */
[----:B------:R-:W-:Y:S01]  /*03b0*/  DFMA R22, R22, UR6, R26 ;  /* 0x0000000616167c2b */ /* 0x000fe2000800001a */
[----:B------:R-:W5:Y:S04]  /*03c0*/  LDG.E.64 R20, desc[UR4][R6.64+0x38] ;  /* 0x0000380406147981 */ /* 0x000f68000c1e1b00 */
[----:B------:R-:W5:Y:S03]  /*03d0*/  LDG.E.64 R26, desc[UR4][R4.64+0x38] ;  /* 0x00003804041a7981 */ /* 0x000f66000c1e1b00 */
[----:B------:R-:W-:-:S02]  /*03e0*/  DFMA R18, R18, UR6, R22 ;  /* 0x0000000612127c2b */ /* 0x000fc40008000016 */
[----:B------:R-:W5:Y:S01]  /*03f0*/  LDG.E.64 R22, desc[UR4][R4.64+0x40] ;  /* 0x0000400404167981 */ /* 0x000f62000c1e1b00 */
[----:B---3--:R-:W-:-:S03]  /*0400*/  DADD R30, R16, -R30 ;  /* 0x00000000101e7229 */ /* 0x008fc6000000081e */
[----:B------:R-:W3:Y:S05]  /*0410*/  LDG.E.64 R16, desc[UR4][R6.64+0x40] ;  /* 0x0000400406107981 */ /* 0x000eea000c1e1b00 */
[----:B------:R-:W-:Y:S02]  /*0420*/  DFMA R30, R30, UR6, R18 ;  /* 0x000000061e1e7c2b */ /* 0x000fe40008000012 */
[----:B--2---:R-:W-:Y:S01]  /*0430*/  DADD R28, R14, -R28 ;  /* 0x000000000e1c7229 */ /* 0x004fe2000000081c */
[----:B------:R-:W2:Y:S04]  /*0440*/  LDG.E.64 R18, desc[UR4][R4.64+0x48] ;  /* 0x0000480404127981 */ /* 0x000ea8000c1e1b00 */
[----:B------:R-:W2:Y:S03]  /*0450*/  LDG.E.64 R14, desc[UR4][R6.64+0x48] ;  /* 0x00004804060e7981 */ /* 0x000ea6000c1e1b00 */
[----:B------:R-:W-:Y:S01]  /*0460*/  DFMA R28, R28, UR6, R30 ;  /* 0x000000061c1c7c2b */ /* 0x000fe2000800001e */
[----:B------:R-:W2:Y:S01]  /*0470*/  LDG.E.64 R30, desc[UR4][R6.64+0x50] ;  /* 0x00005004061e7981 */ /* 0x000ea2000c1e1b00 */
[----:B----4-:R-:W-:-:S03]  /*0480*/  DADD R24, R12, -R24 ;  /* 0x000000000c187229 */ /* 0x010fc60000000818 */
[----:B------:R-:W4:Y:S05]  /*0490*/  LDG.E.64 R12, desc[UR4][R4.64+0x50] ;  /* 0x00005004040c7981 */ /* 0x000f2a000c1e1b00 */
[----:B------:R-:W-:Y:S02]  /*04a0*/  DFMA R24, R24, UR6, R28 ;  /* 0x0000000618187c2b */ /* 0x000fe4000800001c */
[----:B-----5:R-:W-:Y:S01]  /*04b0*/  DADD R20, R26, -R20 ;  /* 0x000000001a147229 */ /* 0x020fe20000000814 */
[----:B------:R-:W5:Y:S04]  /*04c0*/  LDG.E.64 R28, desc[UR4][R4.64+0x58] ;  /* 0x00005804041c7981 */ /* 0x000f68000c1e1b00 */
[----:B------:R-:W5:Y:S03]  /*04d0*/  LDG.E.64 R26, desc[UR4][R6.64+0x58] ;  /* 0x00005804061a7981 */ /* 0x000f66000c1e1b00 */
[----:B------:R-:W-:Y:S01]  /*04e0*/  DFMA R20, R20, UR6, R24 ;  /* 0x0000000614147c2b */ /* 0x000fe20008000018 */
[----:B------:R-:W5:Y:S01]  /*04f0*/  LDG.E.64 R24, desc[UR4][R4.64+0x60] ;  /* 0x0000600404187981 */ /* 0x000f62000c1e1b00 */
[----:B---3--:R-:W-:-:S03]  /*0500*/  DADD R16, R22, -R16 ;  /* 0x0000000016107229 */ /* 0x008fc60000000810 */
[----:B------:R-:W3:Y:S05]  /*0510*/  LDG.E.64 R22, desc[UR4][R6.64+0x60] ;  /* 0x0000600406167981 */ /* 0x000eea000c1e1b00 */
[----:B------:R-:W-:Y:S01]  /*0520*/  DFMA R16, R16, UR6, R20 ;  /* 0x0000000610107c2b */ /* 0x000fe20008000014 */
[----:B------:R-:W3:Y:S01]  /*0530*/  LDG.E.64 R20, desc[UR4][R4.64+0x68] ;  /* 0x0000680404147981 */ /* 0x000ee2000c1e1b00 */
[----:B--2---:R-:W-:-:S03]  /*0540*/  DADD R14, R18, -R14 ;  /* 0x00000000120e7229 */ /* 0x004fc6000000080e */
[----:B------:R-:W2:Y:S05]  /*0550*/  LDG.E.64 R18, desc[UR4][R6.64+0x68] ;  /* 0x0000680406127981 */ /* 0x000eaa000c1e1b00 */
[----:B------:R-:W-:Y:S02]  /*0560*/  DFMA R14, R14, UR6, R16 ;  /* 0x000000060e0e7c2b */ /* 0x000fe40008000010 */
[----:B----4-:R-:W-:Y:S01]  /*0570*/  DADD R30, R12, -R30 ;  /* 0x000000000c1e7229 */ /* 0x010fe2000000081e */
[----:B------:R-:W4:Y:S04]  /*0580*/  LDG.E.64 R16, desc[UR4][R4.64+0x70] ;  /* 0x0000700404107981 */ /* 0x000f28000c1e1b00 */
[----:B------:R-:W4:Y:S04]  /*0590*/  LDG.E.64 R12, desc[UR4][R6.64+0x70] ;  /* 0x00007004060c7981 */ /* 0x000f28000c1e1b00 */
[----:B------:R-:W4:Y:S04]  /*05a0*/  LDG.E.64 R4, desc[UR4][R4.64+0x78] ;  /* 0x0000780404047981 */ /* 0x000f28000c1e1b00 */
[----:B------:R-:W4:Y:S01]  /*05b0*/  LDG.E.64 R6, desc[UR4][R6.64+0x78] ;  /* 0x0000780406067981 */ /* 0x000f22000c1e1b00 */
[----:B------:R-:W-:-:S02]  /*05c0*/  DFMA R14, R30, UR6, R14 ;  /* 0x000000061e0e7c2b */ /* 0x000fc4000800000e */
[----:B-----5:R-:W-:-:S08]  /*05d0*/  DADD R26, R28, -R26 ;  /* 0x000000001c1a7229 */ /* 0x020fd0000000081a */
[----:B------:R-:W-:Y:S01]  /*05e0*/  DFMA R14, R26, UR6, R14 ;  /* 0x000000061a0e7c2b */ /* 0x000fe2000800000e */
[----:B------:R-:W-:-:S05]  /*05f0*/  VIADD R33, R33, 0x10 ;  /* 0x0000001021217836 */ /* 0x000fca0000000000 */
[----:B------:R-:W-:Y:S01]  /*0600*/  ISETP.NE.AND P0, PT, R33, RZ, PT ;  /* 0x000000ff2100720c */ /* 0x000fe20003f05270 */
[----:B------:R-:W-:Y:S01]  /*0610*/  VIADD R3, R3, 0x10 ;  /* 0x0000001003037836 */ /* 0x000fe20000000000 */
[----:B---3--:R-:W-:-:S08]  /*0620*/  DADD R22, R24, -R22 ;  /* 0x0000000018167229 */ /* 0x008fd00000000816 */
[----:B------:R-:W-:Y:S02]  /*0630*/  DFMA R14, R22, UR6, R14 ;  /* 0x00000006160e7c2b */ /* 0x000fe4000800000e */
[----:B--2---:R-:W-:-:S08]  /*0640*/  DADD R18, R20, -R18 ;  /* 0x0000000014127229 */ /* 0x004fd00000000812 */
[----:B------:R-:W-:Y:S02]  /*0650*/  DFMA R14, R18, UR6, R14 ;  /* 0x00000006120e7c2b */ /* 0x000fe4000800000e */
[----:B----4-:R-:W-:-:S08]  /*0660*/  DADD R12, R16, -R12 ;  /* 0x00000000100c7229 */ /* 0x010fd0000000080c */
[----:B------:R-:W-:Y:S02]  /*0670*/  DFMA R12, R12, UR6, R14 ;  /* 0x000000060c0c7c2b */ /* 0x000fe4000800000e */
[----:B------:R-:W-:-:S08]  /*0680*/  DADD R22, R4, -R6 ;  /* 0x0000000004167229 */ /* 0x000fd00000000806 */
[----:B------:R-:W-:Y:S01]  /*0690*/  DFMA R22, R22, UR6, R12 ;  /* 0x0000000616167c2b */ /* 0x000fe2000800000c */
[----:B------:R-:W-:Y:S10]  /*06a0*/  @P0 BRA `(.L_x_4) ;  /* 0xfffffff800d80947 */ /* 0x000ff4000383ffff */
.L_x_3:
[----:B-1----:R-:W-:Y:S05]  /*06b0*/  BSYNC.RECONVERGENT B1 ;  /* 0x0000000000017941 */ /* 0x002fea0003800200 */
.L_x_2:
[----:B------:R-:W-:Y:S05]  /*06c0*/  @!P1 BRA `(.L_x_1) ;  /* 0x0000000400909947 */ /* 0x000fea0003800000 */
[----:B------:R-:W-:Y:S01]  /*06d0*/  ISETP.GE.U32.AND P0, PT, R11, 0x8, PT ;  /* 0x000000080b00780c */ /* 0x000fe20003f06070 */
[----:B------:R-:W-:Y:S01]  /*06e0*/  BSSY.RECONVERGENT B1, `(.L_x_5) ;  /* 0x000002c000017945 */ /* 0x000fe20003800200 */
[----:B------:R-:W-:-:S04]  /*06f0*/  LOP3.LUT R3, R0, 0x7, RZ, 0xc0, !PT ;  /* 0x0000000700037812 */ /* 0x000fc800078ec0ff */
[----:B------:R-:W-:-:S07]  /*0700*/  ISETP.NE.AND P1, PT, R3, RZ, PT ;  /* 0x000000ff0300720c */ /* 0x000fce0003f25270 */
[----:B------:R-:W-:Y:S06]  /*0710*/  @!P0 BRA `(.L_x_6) ;  /* 0x0000000000a08947 */ /* 0x000fec0003800000 */
[----:B------:R-:W0:Y:S01]  /*0720*/  LDC.64 R24, c[0x0][0x398] ;  /* 0x0000e600ff187b82 */ /* 0x000e220000000a00 */
[----:B------:R-:W-:-:S07]  /*0730*/  IMAD.IADD R5, R2, 0x1, R32 ;  /* 0x0000000102057824 */ /* 0x000fce00078e0220 */
[----:B------:R-:W1:Y:S01]  /*0740*/  LDC.64 R6, c[0x0][0x388] ;  /* 0x0000e200ff067b82 */ /* 0x000e620000000a00 */
[----:B0-----:R-:W-:-:S05]  /*0750*/  IMAD.WIDE R24, R5, 0x8, R24 ;  /* 0x0000000805187825 */ /* 0x001fca00078e0218 */
[----:B------:R-:W2:Y:S01]  /*0760*/  LDG.E.64 R28, desc[UR4][R24.64] ;  /* 0x00000004181c7981 */ /* 0x000ea2000c1e1b00 */
[----:B-1----:R-:W-:-:S03]  /*0770*/  IMAD.WIDE R6, R5, 0x8, R6 ;  /* 0x0000000805067825 */ /* 0x002fc600078e0206 */
[----:B------:R-:W3:Y:S04]  /*0780*/  LDG.E.64 R26, desc[UR4][R24.64+0x8] ;  /* 0x00000804181a7981 */ /* 0x000ee8000c1e1b00 */
[----:B------:R-:W2:Y:S04]  /*0790*/  LDG.E.64 R12, desc[UR4][R6.64] ;  /* 0x00000004060c7981 */ /* 0x000ea8000c1e1b00 */
[----:B------:R-:W3:Y:S04]  /*07a0*/  LDG.E.64 R34, desc[UR4][R6.64+0x8] ;  /* 0x0000080406227981 */ /* 0x000ee8000c1e1b00 */
[----:B------:R-:W4:Y:S04]  /*07b0*/  LDG.E.64 R20, desc[UR4][R24.64+0x10] ;  /* 0x0000100418147981 */ /* 0x000f28000c1e1b00 */
[----:B------:R-:W4:Y:S04]  /*07c0*/  LDG.E.64 R4, desc[UR4][R6.64+0x10] ;  /* 0x0000100406047981 */ /* 0x000f28000c1e1b00 */
[----:B------:R-:W5:Y:S04]  /*07d0*/  LDG.E.64 R18, desc[UR4][R24.64+0x18] ;  /* 0x0000180418127981 */ /* 0x000f68000c1e1b00 */
[----:B------:R-:W5:Y:S04]  /*07e0*/  LDG.E.64 R16, desc[UR4][R6.64+0x18] ;  /* 0x0000180406107981 */ /* 0x000f68000c1e1b00 */
[----:B------:R-:W5:Y:S01]  /*07f0*/  LDG.E.64 R14, desc[UR4][R24.64+0x20] ;  /* 0x00002004180e7981 */ /* 0x000f62000c1e1b00 */
[----:B------:R-:W-:Y:S01]  /*0800*/  UMOV UR6, 0x47ae147b ;  /* 0x47ae147b00067882 */ /* 0x000fe20000000000 */
[----:B------:R-:W-:-:S02]  /*0810*/  UMOV UR7, 0x3f847ae1 ;  /* 0x3f847ae100077882 */ /* 0x000fc40000000000 */
[----:B------:R-:W5:Y:S01]  /*0820*/  LDG.E.64 R30, desc[UR4][R6.64+0x30] ;  /* 0x00003004061e7981 */ /* 0x000f62000c1e1b00 */
[----:B--2---:R-:W-:-:S03]  /*0830*/  DADD R28, R28, -R12 ;  /* 0x000000001c1c7229 */ /* 0x004fc6000000080c */
[----:B------:R-:W2:Y:S01]  /*0840*/  LDG.E.64 R12, desc[UR4][R6.64+0x20] ;  /* 0x00002004060c7981 */ /* 0x000ea2000c1e1b00 */
[----:B---3--:R-:W-:-:S03]  /*0850*/  DADD R34, R26, -R34 ;  /* 0x000000001a227229 */ /* 0x008fc60000000822 */
[----:B------:R-:W3:Y:S01]  /*0860*/  LDG.E.64 R26, desc[UR4][R24.64+0x28] ;  /* 0x00002804181a7981 */ /* 0x000ee2000c1e1b00 */
[----:B------:R-:W-:-:S03]  /*0870*/  DFMA R28, R28, UR6, R22 ;  /* 0x000000061c1c7c2b */ /* 0x000fc60008000016 */
[----:B------:R-:W3:Y:S05]  /*0880*/  LDG.E.64 R22, desc[UR4][R6.64+0x28] ;  /* 0x0000280406167981 */ /* 0x000eea000c1e1b00 */
[----:B------:R-:W-:Y:S02]  /*0890*/  DFMA R34, R34, UR6, R28 ;  /* 0x0000000622227c2b */ /* 0x000fe4000800001c */
[----:B------:R-:W3:Y:S04]  /*08a0*/  LDG.E.64 R28, desc[UR4][R24.64+0x30] ;  /* 0x00003004181c7981 */ /* 0x000ee8000c1e1b00 */
[----:B------:R-:W3:Y:S04]  /*08b0*/  LDG.E.64 R6, desc[UR4][R6.64+0x38] ;  /* 0x0000380406067981 */ /* 0x000ee8000c1e1b00 */
[----:B------:R-:W3:Y:S01]  /*08c0*/  LDG.E.64 R24, desc[UR4][R24.64+0x38] ;  /* 0x0000380418187981 */ /* 0x000ee2000c1e1b00 */
[----:B----4-:R-:W-:-:S02]  /*08d0*/  DADD R4, R20, -R4 ;  /* 0x0000000014047229 */ /* 0x010fc40000000804 */
[----:B-----5:R-:W-:-:S06]  /*08e0*/  DADD R16, R18, -R16 ;  /* 0x0000000012107229 */ /* 0x020fcc0000000810 */
[----:B------:R-:W-:-:S08]  /*08f0*/  DFMA R4, R4, UR6, R34 ;  /* 0x0000000604047c2b */ /* 0x000fd00008000022 */
[----:B------:R-:W-:Y:S01]  /*0900*/  DFMA R4, R16, UR6, R4 ;  /* 0x0000000610047c2b */ /* 0x000fe20008000004 */
[----:B------:R-:W-:Y:S01]  /*0910*/  VIADD R32, R32, 0x8 ;  /* 0x0000000820207836 */ /* 0x000fe20000000000 */
[----:B--2---:R-:W-:-:S08]  /*0920*/  DADD R12, R14, -R12 ;  /* 0x000000000e0c7229 */ /* 0x004fd0000000080c */
[----:B------:R-:W-:Y:S02]  /*0930*/  DFMA R4, R12, UR6, R4 ;  /* 0x000000060c047c2b */ /* 0x000fe40008000004 */
[----:B---3--:R-:W-:Y:S02]  /*0940*/  DADD R22, R26, -R22 ;  /* 0x000000001a167229 */ /* 0x008fe40000000816 */
[----:B------:R-:W-:-:S06]  /*0950*/  DADD R28, R28, -R30 ;  /* 0x000000001c1c7229 */ /* 0x000fcc000000081e */
[----:B------:R-:W-:Y:S02]  /*0960*/  DFMA R4, R22, UR6, R4 ;  /* 0x0000000616047c2b */ /* 0x000fe40008000004 */
[----:B------:R-:W-:-:S06]  /*0970*/  DADD R24, R24, -R6 ;  /* 0x0000000018187229 */ /* 0x000fcc0000000806 */
[----:B------:R-:W-:-:S08]  /*0980*/  DFMA R4, R28, UR6, R4 ;  /* 0x000000061c047c2b */ /* 0x000fd00008000004 */
[----:B------:R-:W-:-:S11]  /*0990*/  DFMA R22, R24, UR6, R4 ;  /* 0x0000000618167c2b */ /* 0x000fd60008000004 */
.L_x_6:
[----:B------:R-:W-:Y:S05]  /*09a0*/  BSYNC.RECONVERGENT B1 ;  /* 0x0000000000017941 */ /* 0x000fea0003800200 */
.L_x_5:
[----:B------:R-:W-:Y:S05]  /*09b0*/  @!P1 BRA `(.L_x_1) ;  /* 0x0000000000d49947 */ /* 0x000fea0003800000 */
[----:B------:R-:W-:Y:S01]  /*09c0*/  ISETP.GE.U32.AND P0, PT, R3, 0x4, PT ;  /* 0x000000040300780c */ /* 0x000fe20003f06070 */
[----:B------:R-:W-:Y:S01]  /*09d0*/  BSSY.RECONVERGENT B1, `(.L_x_7) ;  /* 0x000001c000017945 */ /* 0x000fe20003800200 */
[----:B------:R-:W-:-:S04]  /*09e0*/  LOP3.LUT R11, R0, 0x3, RZ, 0xc0, !PT ;  /* 0x00000003000b7812 */ /* 0x000fc800078ec0ff */
[----:B------:R-:W-:-:S07]  /*09f0*/  ISETP.NE.AND P1, PT, R11, RZ, PT ;  /* 0x000000ff0b00720c */ /* 0x000fce0003f25270 */
[----:B------:R-:W-:Y:S06]  /*0a00*/  @!P0 BRA `(.L_x_8) ;  /* 0x0000000000608947 */ /* 0x000fec0003800000 */
[----:B------:R-:W0:Y:S01]  /*0a10*/  LDC.64 R4, c[0x0][0x398] ;  /* 0x0000e600ff047b82 */ /* 0x000e220000000a00 */
[----:B------:R-:W-:-:S07]  /*0a20*/  IADD3 R27, PT, PT, R2, R32, RZ ;  /* 0x00000020021b7210 */ /* 0x000fce0007ffe0ff */
        /* <DEDUP_REMOVED lines=10> */
[----:B------:R-:W5:Y:S01]  /*0ad0*/  LDG.E.64 R18, desc[UR4][R26.64+0x18] ;  /* 0x000018041a127981 */ /* 0x000f62000c1e1b00 */
[----:B------:R-:W-:Y:S01]  /*0ae0*/  UMOV UR6, 0x47ae147b ;  /* 0x47ae147b00067882 */ /* 0x000fe20000000000 */
[----:B------:R-:W-:Y:S01]  /*0af0*/  UMOV UR7, 0x3f847ae1 ;  /* 0x3f847ae100077882 */ /* 0x000fe20000000000 */
[----:B------:R-:W-:Y:S01]  /*0b00*/  VIADD R32, R32, 0x4 ;  /* 0x0000000420207836 */ /* 0x000fe20000000000 */
[----:B--2---:R-:W-:-:S02]  /*0b10*/  DADD R24, R24, -R28 ;  /* 0x0000000018187229 */ /* 0x004fc4000000081c */
[----:B---3--:R-:W-:-:S06]  /*0b20*/  DADD R12, R14, -R12 ;  /* 0x000000000e0c7229 */ /* 0x008fcc000000080c */
[----:B------:R-:W-:Y:S02]  /*0b30*/  DFMA R24, R24, UR6, R22 ;  /* 0x0000000618187c2b */ /* 0x000fe40008000016 */
[----:B----4-:R-:W-:-:S06]  /*0b40*/  DADD R4, R6, -R4 ;  /* 0x0000000006047229 */ /* 0x010fcc0000000804 */
[----:B------:R-:W-:Y:S02]  /*0b50*/  DFMA R12, R12, UR6, R24 ;  /* 0x000000060c0c7c2b */ /* 0x000fe40008000018 */
[----:B-----5:R-:W-:-:S06]  /*0b60*/  DADD R16, R16, -R18 ;  /* 0x0000000010107229 */ /* 0x020fcc0000000812 */
[----:B------:R-:W-:-:S08]  /*0b70*/  DFMA R4, R4, UR6, R12 ;  /* 0x0000000604047c2b */ /* 0x000fd0000800000c */
[----:B------:R-:W-:-:S11]  /*0b80*/  DFMA R22, R16, UR6, R4 ;  /* 0x0000000610167c2b */ /* 0x000fd60008000004 */
.L_x_8:
[----:B------:R-:W-:Y:S05]  /*0b90*/  BSYNC.RECONVERGENT B1 ;  /* 0x0000000000017941 */ /* 0x000fea0003800200 */
.L_x_7:
[----:B------:R-:W-:Y:S05]  /*0ba0*/  @!P1 BRA `(.L_x_1) ;  /* 0x0000000000589947 */ /* 0x000fea0003800000 */
[----:B------:R-:W0:Y:S01]  /*0bb0*/  LDC.64 R14, c[0x0][0x398] ;  /* 0x0000e600ff0e7b82 */ /* 0x000e220000000a00 */
[----:B------:R-:W-:-:S07]  /*0bc0*/  IMAD.IADD R3, R2, 0x1, R32 ;  /* 0x0000000102037824 */ /* 0x000fce00078e0220 */
[----:B------:R-:W1:Y:S01]  /*0bd0*/  LDC.64 R16, c[0x0][0x388] ;  /* 0x0000e200ff107b82 */ /* 0x000e620000000a00 */
[----:B0-----:R-:W-:-:S04]  /*0be0*/  IMAD.WIDE R14, R3, 0x8, R14 ;  /* 0x00000008030e7825 */ /* 0x001fc800078e020e */
[----:B-1----:R-:W-:Y:S02]  /*0bf0*/  IMAD.WIDE R16, R3, 0x8, R16 ;  /* 0x0000000803107825 */ /* 0x002fe400078e0210 */
[----:B------:R-:W2:Y:S04]  /*0c00*/  LDG.E.64 R2, desc[UR4][R14.64] ;  /* 0x000000040e027981 */ /* 0x000ea8000c1e1b00 */
[----:B------:R-:W2:Y:S01]  /*0c10*/  LDG.E.64 R4, desc[UR4][R16.64] ;  /* 0x0000000410047981 */ /* 0x000ea2000c1e1b00 */
[----:B------:R-:W-:Y:S01]  /*0c20*/  ISETP.NE.AND P0, PT, R11, 0x1, PT ;  /* 0x000000010b00780c */ /* 0x000fe20003f05270 */
[----:B------:R-:W-:Y:S02]  /*0c30*/  IMAD.MOV.U32 R18, RZ, RZ, 0x47ae147b ;  /* 0x47ae147bff127424 */ /* 0x000fe400078e00ff */
[----:B------:R-:W-:Y:S01]  /*0c40*/  IMAD.MOV.U32 R19, RZ, RZ, 0x3f847ae1 ;  /* 0x3f847ae1ff137424 */ /* 0x000fe200078e00ff */
[----:B--2---:R-:W-:-:S08]  /*0c50*/  DADD R2, R2, -R4 ;  /* 0x0000000002027229 */ /* 0x004fd00000000804 */
[----:B------:R-:W-:Y:S01]  /*0c60*/  DFMA R22, R2, R18, R22 ;  /* 0x000000120216722b */ /* 0x000fe20000000016 */
[----:B------:R-:W-:Y:S10]  /*0c70*/  @!P0 BRA `(.L_x_1) ;  /* 0x0000000000248947 */ /* 0x000ff40003800000 */
[----:B------:R-:W-:Y:S01]  /*0c80*/  ISETP.NE.AND P0, PT, R11, 0x2, PT ;  /* 0x000000020b00780c */ /* 0x000fe20003f05270 */
[----:B------:R-:W2:Y:S04]  /*0c90*/  LDG.E.64 R2, desc[UR4][R14.64+0x8] ;  /* 0x000008040e027981 */ /* 0x000ea8000c1e1b00 */
[----:B------:R-:W2:Y:S08]  /*0ca0*/  LDG.E.64 R4, desc[UR4][R16.64+0x8] ;  /* 0x0000080410047981 */ /* 0x000eb0000c1e1b00 */
[----:B------:R-:W3:Y:S04]  /*0cb0*/  @P0 LDG.E.64 R6, desc[UR4][R14.64+0x10] ;  /* 0x000010040e060981 */ /* 0x000ee8000c1e1b00 */
[----:B------:R-:W3:Y:S01]  /*0cc0*/  @P0 LDG.E.64 R12, desc[UR4][R16.64+0x10] ;  /* 0x00001004100c0981 */ /* 0x000ee2000c1e1b00 */
[----:B--2---:R-:W-:-:S08]  /*0cd0*/  DADD R2, R2, -R4 ;  /* 0x0000000002027229 */ /* 0x004fd00000000804 */
[----:B------:R-:W-:Y:S02]  /*0ce0*/  DFMA R22, R2, R18, R22 ;  /* 0x000000120216722b */ /* 0x000fe40000000016 */
[----:B---3--:R-:W-:-:S08]  /*0cf0*/  @P0 DADD R6, R6, -R12 ;  /* 0x0000000006060229 */ /* 0x008fd0000000080c */
[----:B------:R-:W-:-:S11]  /*0d00*/  @P0 DFMA R22, R6, R18, R22 ;  /* 0x000000120616022b */ /* 0x000fd60000000016 */
.L_x_1:
[----:B-1----:R-:W-:Y:S05]  /*0d10*/  BSYNC.RECONVERGENT B0 ;  /* 0x0000000000007941 */ /* 0x002fea0003800200 */
.L_x_0:
[----:B------:R-:W0:Y:S01]  /*0d20*/  MUFU.RCP64H R3, 100 ;  /* 0x4059000000037908 */ /* 0x000e220000001800 */
[----:B------:R-:W-:Y:S01]  /*0d30*/  MOV R6, 0x0 ;  /* 0x0000000000067802 */ /* 0x000fe20000000f00 */
[----:B------:R-:W-:Y:S01]  /*0d40*/  IMAD.MOV.U32 R7, RZ, RZ, 0x3ff00000 ;  /* 0x3ff00000ff077424 */ /* 0x000fe200078e00ff */
[----:B------:R-:W-:Y:S01]  /*0d50*/  BSSY.RECONVERGENT B1, `(.L_x_9) ;  /* 0x0000018000017945 */ /* 0x000fe20003800200 */
[----:B------:R-:W-:-:S06]  /*0d60*/  IMAD.MOV.U32 R2, RZ, RZ, 0x1 ;  /* 0x00000001ff027424 */ /* 0x000fcc00078e00ff */
[----:B0-----:R-:W-:-:S08]  /*0d70*/  DFMA R4, R2, -100, R6 ;  /* 0xc05900000204782b */ /* 0x001fd00000000006 */
[----:B------:R-:W-:-:S08]  /*0d80*/  DFMA R4, R4, R4, R4 ;  /* 0x000000040404722b */ /* 0x000fd00000000004 */
[----:B------:R-:W-:-:S08]  /*0d90*/  DFMA R4, R2, R4, R2 ;  /* 0x000000040204722b */ /* 0x000fd00000000002 */
[C---:B------:R-:W-:Y:S01]  /*0da0*/  DFMA R2, R4.reuse, -100, R6 ;  /* 0xc05900000402782b */ /* 0x040fe20000000006 */
[----:B------:R-:W0:Y:S07]  /*0db0*/  I2F.F64 R6, R0 ;  /* 0x0000000000067312 */ /* 0x000e2e0000201c00 */
[----:B------:R-:W-:-:S08]  /*0dc0*/  DFMA R2, R4, R2, R4 ;  /* 0x000000020402722b */ /* 0x000fd00000000004 */
[----:B0-----:R-:W-:Y:S01]  /*0dd0*/  DMUL R12, R6, R2 ;  /* 0x00000002060c7228 */ /* 0x001fe20000000000 */
[----:B------:R-:W-:-:S07]  /*0de0*/  FSETP.GEU.AND P1, PT, |R7|, 6.5827683646048100446e-37, PT ;  /* 0x036000000700780b */ /* 0x000fce0003f2e200 */
[----:B------:R-:W-:-:S08]  /*0df0*/  DFMA R4, R12, -100, R6 ;  /* 0xc05900000c04782b */ /* 0x000fd00000000006 */
[----:B------:R-:W-:-:S10]  /*0e00*/  DFMA R12, R2, R4, R12 ;  /* 0x00000004020c722b */ /* 0x000fd4000000000c */
[----:B------:R-:W-:-:S05]  /*0e10*/  FFMA R2, RZ, 3.390625, R13 ;  /* 0x40590000ff027823 */ /* 0x000fca000000000d */
[----:B------:R-:W-:-:S13]  /*0e20*/  FSETP.GT.AND P0, PT, |R2|, 1.469367938527859385e-39, PT ;  /* 0x001000000200780b */ /* 0x000fda0003f04200 */
[----:B------:R-:W-:Y:S05]  /*0e30*/  @P0 BRA P1, `(.L_x_10) ;  /* 0x0000000000240947 */ /* 0x000fea0000800000 */
[----:B------:R-:W-:Y:S01]  /*0e40*/  IMAD.MOV.U32 R13, RZ, RZ, R6 ;  /* 0x000000ffff0d7224 */ /* 0x000fe200078e0006 */
[----:B------:R-:W-:Y:S01]  /*0e50*/  MOV R15, RZ ;  /* 0x000000ff000f7202 */ /* 0x000fe20000000f00 */
[----:B------:R-:W-:Y:S01]  /*0e60*/  IMAD.MOV.U32 R12, RZ, RZ, R7 ;  /* 0x000000ffff0c7224 */ /* 0x000fe200078e0007 */
[----:B------:R-:W-:Y:S01]  /*0e70*/  MOV R11, 0xea0 ;  /* 0x00000ea0000b7802 */ /* 0x000fe20000000f00 */
[----:B------:R-:W-:-:S07]  /*0e80*/  IMAD.MOV.U32 R14, RZ, RZ, 0x40590000 ;  /* 0x40590000ff0e7424 */ /* 0x000fce00078e00ff */
[----:B------:R-:W-:Y:S05]  /*0e90*/  CALL.REL.NOINC `($__internal_0_$__cuda_sm20_div_rn_f64_full) ;  /* 0x0000002c00907944 */ /* 0x000fea0003c00000 */
[----:B------:R-:W-:-:S04]  /*0ea0*/  LOP3.LUT R13, R13, R12, RZ, 0x3c, !PT ;  /* 0x0000000c0d0d7212 */ /* 0x000fc800078e3cff */
[----:B------:R-:W-:-:S04]  /*0eb0*/  LOP3.LUT R12, R13, R12, RZ, 0x3c, !PT ;  /* 0x0000000c0d0c7212 */ /* 0x000fc800078e3cff */
[----:B------:R-:W-:-:S07]  /*0ec0*/  LOP3.LUT R13, R13, R12, RZ, 0x3c, !PT ;  /* 0x0000000c0d0d7212 */ /* 0x000fce00078e3cff */
.L_x_10:
[----:B------:R-:W-:Y:S05]  /*0ed0*/  BSYNC.RECONVERGENT B1 ;  /* 0x0000000000017941 */ /* 0x000fea0003800200 */
.L_x_9:
[----:B------:R-:W0:Y:S01]  /*0ee0*/  MUFU.RCP64H R3, 100 ;  /* 0x4059000000037908 */ /* 0x000e220000001800 */
[----:B------:R-:W-:Y:S01]  /*0ef0*/  IMAD.MOV.U32 R4, RZ, RZ, 0x0 ;  /* 0x00000000ff047424 */ /* 0x000fe200078e00ff */
[----:B------:R-:W-:Y:S01]  /*0f00*/  BSSY.RECONVERGENT B1, `(.L_x_11) ;  /* 0x0000019000017945 */ /* 0x000fe20003800200 */
[----:B------:R-:W-:Y:S01]  /*0f10*/  IMAD.MOV.U32 R5, RZ, RZ, 0x3ff00000 ;  /* 0x3ff00000ff057424 */ /* 0x000fe200078e00ff */
[----:B------:R-:W-:Y:S01]  /*0f20*/  DADD R20, RZ, R12 ;  /* 0x00000000ff147229 */ /* 0x000fe2000000000c */
        /* <DEDUP_REMOVED lines=14> */
[----:B------:R-:W-:Y:S01]  /*1010*/  MOV R13, R4 ;  /* 0x00000004000d7202 */ /* 0x000fe20000000f00 */
[----:B------:R-:W-:Y:S01]  /*1020*/  IMAD.MOV.U32 R12, RZ, RZ, R5 ;  /* 0x000000ffff0c7224 */ /* 0x000fe200078e0005 */
[----:B------:R-:W-:Y:S01]  /*1030*/  MOV R11, 0x1070 ;  /* 0x00001070000b7802 */ /* 0x000fe20000000f00 */
[----:B------:R-:W-:Y:S02]  /*1040*/  IMAD.MOV.U32 R15, RZ, RZ, RZ ;  /* 0x000000ffff0f7224 */ /* 0x000fe400078e00ff */
[----:B------:R-:W-:-:S07]  /*1050*/  IMAD.MOV.U32 R14, RZ, RZ, 0x40590000 ;  /* 0x40590000ff0e7424 */ /* 0x000fce00078e00ff */
[----:B------:R-:W-:Y:S05]  /*1060*/  CALL.REL.NOINC `($__internal_0_$__cuda_sm20_div_rn_f64_full) ;  /* 0x0000002c001c7944 */ /* 0x000fea0003c00000 */
[----:B------:R-:W-:Y:S01]  /*1070*/  IMAD.MOV.U32 R18, RZ, RZ, R13 ;  /* 0x000000ffff127224 */ /* 0x000fe200078e000d */
[----:B------:R-:W-:-:S07]  /*1080*/  MOV R19, R12 ;  /* 0x0000000c00137202 */ /* 0x000fce0000000f00 */
.L_x_12:
[----:B------:R-:W-:Y:S05]  /*1090*/  BSYNC.RECONVERGENT B1 ;  /* 0x0000000000017941 */ /* 0x000fea0003800200 */
.L_x_11:
[C---:B------:R-:W-:Y:S01]  /*10a0*/  ISETP.NE.AND P0, PT, R8.reuse, RZ, PT ;  /* 0x000000ff0800720c */ /* 0x040fe20003f05270 */
[----:B------:R-:W-:Y:S01]  /*10b0*/  BSSY.RECONVERGENT B1, `(.L_x_13) ;  /* 0x00000fb000017945 */ /* 0x000fe20003800200 */
[----:B------:R-:W-:Y:S02]  /*10c0*/  DADD R18, RZ, R18 ;  /* 0x00000000ff127229 */ /* 0x000fe40000000012 */
[----:B------:R-:W-:-:S04]  /*10d0*/  ISETP.NE.AND P0, PT, R8, 0x64, P0 ;  /* 0x000000640800780c */ /* 0x000fc80000705270 */
[----:B------:R-:W-:-:S04]  /*10e0*/  ISETP.NE.AND P0, PT, R0, 0x64, P0 ;  /* 0x000000640000780c */ /* 0x000fc80000705270 */
[----:B------:R-:W-:-:S13]  /*10f0*/  ISETP.NE.AND P0, PT, R0, RZ, P0 ;  /* 0x000000ff0000720c */ /* 0x000fda0000705270 */
[----:B------:R-:W-:Y:S01]  /*1100*/  @!P0 DADD R16, -R20, 1 ;  /* 0x3ff0000014108429 */ /* 0x000fe20000000100 */
[----:B------:R-:W-:Y:S10]  /*1110*/  @!P0 BRA `(.L_x_14) ;  /* 0x0000000c00d08947 */ /* 0x000ff40003800000 */
[----:B------:R-:W0:Y:S01]  /*1120*/  LDC.64 R24, c[0x0][0x388] ;  /* 0x0000e200ff187b82 */ /* 0x000e220000000a00 */
[----:B------:R-:W-:Y:S01]  /*1130*/  IMAD R11, R8, 0x65, RZ ;  /* 0x00000065080b7824 */ /* 0x000fe200078e02ff */
[----:B------:R-:W1:Y:S03]  /*1140*/  LDCU.64 UR6, c[0x0][0x388] ;  /* 0x00007100ff0677ac */ /* 0x000e660008000a00 */
[----:B------:R-:W-:-:S04]  /*1150*/  IMAD.IADD R3, R0, 0x1, R11 ;  /* 0x0000000100037824 */ /* 0x000fc800078e020b */
[----:B0-----:R-:W-:-:S05]  /*1160*/  IMAD.WIDE R24, R3, 0x8, R24 ;  /* 0x0000000803187825 */ /* 0x001fca00078e0218 */
[----:B------:R-:W2:Y:S04]  /*1170*/  LDG.E.64 R4, desc[UR4][R24.64+0x328] ;  /* 0x0003280418047981 */ /* 0x000ea8000c1e1b00 */
[----:B------:R-:W2:Y:S01]  /*1180*/  LDG.E.64 R2, desc[UR4][R24.64+-0x328] ;  /* 0xfffcd80418027981 */ /* 0x000ea2000c1e1b00 */
[----:B------:R-:W-:Y:S02]  /*1190*/  SHF.R.S32.HI R6, RZ, 0x1f, R0 ;  /* 0x0000001fff067819 */ /* 0x000fe40000011400 */
[----:B------:R-:W-:Y:S01]  /*11a0*/  IADD3 R7, P0, PT, R0, R11, RZ ;  /* 0x0000000b00077210 */ /* 0x000fe20007f1e0ff */
[----:B------:R0:W5:Y:S03]  /*11b0*/  LDG.E.64 R16, desc[UR4][R24.64] ;  /* 0x0000000418107981 */ /* 0x000166000c1e1b00 */
[----:B------:R-:W-:-:S02]  /*11c0*/  LEA.HI.X.SX32 R6, R11, R6, 0x1, P0 ;  /* 0x000000060b067211 */ /* 0x000fc400000f0eff */
[----:B-1----:R-:W-:-:S04]  /*11d0*/  LEA R14, P0, R7, UR6, 0x3 ;  /* 0x00000006070e7c11 */ /* 0x002fc8000f8018ff */
[----:B------:R-:W-:-:S05]  /*11e0*/  LEA.HI.X R15, R7, UR7, R6, 0x3, P0 ;  /* 0x00000007070f7c11 */ /* 0x000fca00080f1c06 */
[----:B------:R0:W5:Y:S04]  /*11f0*/  LDG.E.64 R6, desc[UR4][R14.64+0x8] ;  /* 0x000008040e067981 */ /* 0x000168000c1e1b00 */
[----:B------:R0:W5:Y:S01]  /*1200*/  LDG.E.64 R26, desc[UR4][R14.64+-0x8] ;  /* 0xfffff8040e1a7981 */ /* 0x000162000c1e1b00 */
[----:B------:R-:W1:Y:S01]  /*1210*/  MUFU.RCP64H R29, 0.019999995827674865723 ;  /* 0x3f947ae1001d7908 */ /* 0x000e620000001800 */
[----:B------:R-:W-:Y:S02]  /*1220*/  IMAD.MOV.U32 R12, RZ, RZ, 0x47ae147b ;  /* 0x47ae147bff0c7424 */ /* 0x000fe400078e00ff */
[----:B------:R-:W-:Y:S02]  /*1230*/  IMAD.MOV.U32 R13, RZ, RZ, 0x3f947ae1 ;  /* 0x3f947ae1ff0d7424 */ /* 0x000fe400078e00ff */
[----:B------:R-:W-:Y:S01]  /*1240*/  IMAD.MOV.U32 R28, RZ, RZ, 0x1 ;  /* 0x00000001ff1c7424 */ /* 0x000fe200078e00ff */
[----:B------:R-:W-:Y:S01]  /*1250*/  UMOV UR6, 0x0 ;  /* 0x0000000000067882 */ /* 0x000fe20000000000 */
[----:B------:R-:W-:-:S04]  /*1260*/  UMOV UR7, 0x3ff00000 ;  /* 0x3ff0000000077882 */ /* 0x000fc80000000000 */
[----:B-1----:R-:W-:-:S08]  /*1270*/  DFMA R30, R28, -R12, UR6 ;  /* 0x000000061c1e7e2b */ /* 0x002fd0000800080c */
[----:B------:R-:W-:-:S08]  /*1280*/  DFMA R30, R30, R30, R30 ;  /* 0x0000001e1e1e722b */ /* 0x000fd0000000001e */
[----:B------:R-:W-:-:S08]  /*1290*/  DFMA R30, R28, R30, R28 ;  /* 0x0000001e1c1e722b */ /* 0x000fd0000000001c */
[----:B------:R-:W-:-:S08]  /*12a0*/  DFMA R28, R30, -R12, 1 ;  /* 0x3ff000001e1c742b */ /* 0x000fd0000000080c */
[----:B------:R-:W-:Y:S01]  /*12b0*/  DFMA R28, R30, R28, R30 ;  /* 0x0000001c1e1c722b */ /* 0x000fe2000000001e */
[----:B------:R-:W-:Y:S01]  /*12c0*/  BSSY.RECONVERGENT B2, `(.L_x_15) ;  /* 0x0000011000027945 */ /* 0x000fe20003800200 */
[----:B--2---:R-:W-:-:S08]  /*12d0*/  DADD R4, R4, -R2 ;  /* 0x0000000004047229 */ /* 0x004fd00000000802 */
[----:B------:R-:W-:-:S08]  /*12e0*/  DMUL R2, R4, R28 ;  /* 0x0000001c04027228 */ /* 0x000fd00000000000 */
[----:B------:R-:W-:-:S08]  /*12f0*/  DFMA R12, R2, -R12, R4 ;  /* 0x8000000c020c722b */ /* 0x000fd00000000004 */
[----:B------:R-:W-:Y:S01]  /*1300*/  DFMA R2, R28, R12, R2 ;  /* 0x0000000c1c02722b */ /* 0x000fe20000000002 */
[----:B------:R-:W-:-:S09]  /*1310*/  FSETP.GEU.AND P1, PT, |R5|, 6.5827683646048100446e-37, PT ;  /* 0x036000000500780b */ /* 0x000fd20003f2e200 */
[----:B------:R-:W-:-:S05]  /*1320*/  FFMA R11, RZ, 1.1599999666213989258, R3 ;  /* 0x3f947ae1ff0b7823 */ /* 0x000fca0000000003 */
[----:B------:R-:W-:-:S13]  /*1330*/  FSETP.GT.AND P0, PT, |R11|, 1.469367938527859385e-39, PT ;  /* 0x001000000b00780b */ /* 0x000fda0003f04200 */
[----:B0-----:R-:W-:Y:S05]  /*1340*/  @P0 BRA P1, `(.L_x_16) ;  /* 0x0000000000200947 */ /* 0x001fea0000800000 */
[----:B------:R-:W-:Y:S01]  /*1350*/  MOV R13, R4 ;  /* 0x00000004000d7202 */ /* 0x000fe20000000f00 */
[----:B------:R-:W-:Y:S01]  /*1360*/  IMAD.MOV.U32 R12, RZ, RZ, R5 ;  /* 0x000000ffff0c7224 */ /* 0x000fe200078e0005 */
[----:B------:R-:W-:Y:S01]  /*1370*/  MOV R11, 0x13b0 ;  /* 0x000013b0000b7802 */ /* 0x000fe20000000f00 */
[----:B------:R-:W-:Y:S02]  /*1380*/  IMAD.MOV.U32 R15, RZ, RZ, 0x47ae147b ;  /* 0x47ae147bff0f7424 */ /* 0x000fe400078e00ff */
[----:B------:R-:W-:-:S07]  /*1390*/  IMAD.MOV.U32 R14, RZ, RZ, 0x3f947ae1 ;  /* 0x3f947ae1ff0e7424 */ /* 0x000fce00078e00ff */
[----:B-----5:R-:W-:Y:S05]  /*13a0*/  CALL.REL.NOINC `($__internal_0_$__cuda_sm20_div_rn_f64_full) ;  /* 0x00000028004c7944 */ /* 0x020fea0003c00000 */
[----:B------:R-:W-:Y:S01]  /*13b0*/  IMAD.MOV.U32 R2, RZ, RZ, R13 ;  /* 0x000000ffff027224 */ /* 0x000fe200078e000d */
[----:B------:R-:W-:-:S07]  /*13c0*/  MOV R3, R12 ;  /* 0x0000000c00037202 */ /* 0x000fce0000000f00 */
.L_x_16:
[----:B------:R-:W-:Y:S05]  /*13d0*/  BSYNC.RECONVERGENT B2 ;  /* 0x0000000000027941 */ /* 0x000fea0003800200 */
.L_x_15:
[----:B------:R-:W0:Y:S01]  /*13e0*/  MUFU.RCP64H R15, 0.019999995827674865723 ;  /* 0x3f947ae1000f7908 */ /* 0x000e220000001800 */
[----:B------:R-:W-:Y:S01]  /*13f0*/  IMAD.MOV.U32 R4, RZ, RZ, 0x47ae147b ;  /* 0x47ae147bff047424 */ /* 0x000fe200078e00ff */
[----:B------:R-:W-:Y:S01]  /*1400*/  BSSY.RECONVERGENT B2, `(.L_x_17) ;  /* 0x0000018000027945 */ /* 0x000fe20003800200 */
[----:B------:R-:W-:Y:S02]  /*1410*/  IMAD.MOV.U32 R5, RZ, RZ, 0x3f947ae1 ;  /* 0x3f947ae1ff057424 */ /* 0x000fe400078e00ff */
[----:B------:R-:W-:-:S06]  /*1420*/  IMAD.MOV.U32 R14, RZ, RZ, 0x1 ;  /* 0x00000001ff0e7424 */ /* 0x000fcc00078e00ff */
[----:B0-----:R-:W-:-:S08]  /*1430*/  DFMA R12, R14, -R4, 1 ;  /* 0x3ff000000e0c742b */ /* 0x001fd00000000804 */
[----:B------:R-:W-:-:S08]  /*1440*/  DFMA R12, R12, R12, R12 ;  /* 0x0000000c0c0c722b */ /* 0x000fd0000000000c */
[----:B------:R-:W-:Y:S02]  /*1450*/  DFMA R12, R14, R12, R14 ;  /* 0x0000000c0e0c722b */ /* 0x000fe4000000000e */
[----:B-----5:R-:W-:-:S06]  /*1460*/  DADD R14, R6, -R26 ;  /* 0x00000000060e7229 */ /* 0x020fcc000000081a */
[----:B------:R-:W-:-:S04]  /*1470*/  DFMA R24, R12, -R4, 1 ;  /* 0x3ff000000c18742b */ /* 0x000fc80000000804 */
[----:B------:R-:W-:-:S04]  /*1480*/  FSETP.GEU.AND P1, PT, |R15|, 6.5827683646048100446e-37, PT ;  /* 0x036000000f00780b */ /* 0x000fc80003f2e200 */
[----:B------:R-:W-:-:S08]  /*1490*/  DFMA R24, R12, R24, R12 ;  /* 0x000000180c18722b */ /* 0x000fd0000000000c */
[----:B------:R-:W-:-:S08]  /*14a0*/  DMUL R12, R14, R24 ;  /* 0x000000180e0c7228 */ /* 0x000fd00000000000 */
[----:B------:R-:W-:-:S08]  /*14b0*/  DFMA R4, R12, -R4, R14 ;  /* 0x800000040c04722b */ /* 0x000fd0000000000e */
[----:B------:R-:W-:-:S10]  /*14c0*/  DFMA R4, R24, R4, R12 ;  /* 0x000000041804722b */ /* 0x000fd4000000000c */
[----:B------:R-:W-:-:S05]  /*14d0*/  FFMA R11, RZ, 1.1599999666213989258, R5 ;  /* 0x3f947ae1ff0b7823 */ /* 0x000fca0000000005 */
[----:B------:R-:W-:-:S13]  /*14e0*/  FSETP.GT.AND P0, PT, |R11|, 1.469367938527859385e-39, PT ;  /* 0x001000000b00780b */ /* 0x000fda0003f04200 */
[----:B------:R-:W-:Y:S05]  /*14f0*/  @P0 BRA P1, `(.L_x_18) ;  /* 0x0000000000200947 */ /* 0x000fea0000800000 */
[----:B------:R-:W-:Y:S01]  /*1500*/  IMAD.MOV.U32 R13, RZ, RZ, R14 ;  /* 0x000000ffff0d7224 */ /* 0x000fe200078e000e */
[----:B------:R-:W-:Y:S01]  /*1510*/  MOV R12, R15 ;  /* 0x0000000f000c7202 */ /* 0x000fe20000000f00 */
[----:B------:R-:W-:Y:S01]  /*1520*/  IMAD.MOV.U32 R15, RZ, RZ, 0x47ae147b ;  /* 0x47ae147bff0f7424 */ /* 0x000fe200078e00ff */
[----:B------:R-:W-:Y:S01]  /*1530*/  MOV R11, 0x1560 ;  /* 0x00001560000b7802 */ /* 0x000fe20000000f00 */
[----:B------:R-:W-:-:S07]  /*1540*/  IMAD.MOV.U32 R14, RZ, RZ, 0x3f947ae1 ;  /* 0x3f947ae1ff0e7424 */ /* 0x000fce00078e00ff */
[----:B------:R-:W-:Y:S05]  /*1550*/  CALL.REL.NOINC `($__internal_0_$__cuda_sm20_div_rn_f64_full) ;  /* 0x0000002400e07944 */ /* 0x000fea0003c00000 */
[----:B------:R-:W-:Y:S02]  /*1560*/  IMAD.MOV.U32 R4, RZ, RZ, R13 ;  /* 0x000000ffff047224 */ /* 0x000fe400078e000d */
[----:B------:R-:W-:-:S07]  /*1570*/  IMAD.MOV.U32 R5, RZ, RZ, R12 ;  /* 0x000000ffff057224 */ /* 0x000fce00078e000c */
.L_x_18:
[----:B------:R-:W-:Y:S05]  /*1580*/  BSYNC.RECONVERGENT B2 ;  /* 0x0000000000027941 */ /* 0x000fea0003800200 */
.L_x_17:
[----:B------:R-:W0:Y:S01]  /*1590*/  MUFU.RCP64H R25, 9.9999946542084217072e-05 ;  /* 0x3f1a36e200197908 */ /* 0x000e220000001800 */
[----:B------:R-:W-:Y:S01]  /*15a0*/  MOV R12, 0xeb1c432d ;  /* 0xeb1c432d000c7802 */ /* 0x000fe20000000f00 */
[----:B------:R-:W-:Y:S01]  /*15b0*/  IMAD.MOV.U32 R13, RZ, RZ, 0x3f1a36e2 ;  /* 0x3f1a36e2ff0d7424 */ /* 0x000fe200078e00ff */
[----:B------:R-:W-:Y:S01]  /*15c0*/  UMOV UR6, 0x0 ;  /* 0x0000000000067882 */ /* 0x000fe20000000000 */
[----:B------:R-:W-:Y:S01]  /*15d0*/  IMAD.MOV.U32 R24, RZ, RZ, 0x1 ;  /* 0x00000001ff187424 */ /* 0x000fe200078e00ff */
[----:B------:R-:W-:Y:S01]  /*15e0*/  UMOV UR7, 0x3ff00000 ;  /* 0x3ff0000000077882 */ /* 0x000fe20000000000 */
[----:B------:R-:W-:Y:S04]  /*15f0*/  BSSY.RECONVERGENT B2, `(.L_x_19) ;  /* 0x0000018000027945 */ /* 0x000fe80003800200 */
[----:B0-----:R-:W-:-:S08]  /*1600*/  DFMA R14, R24, -R12, UR6 ;  /* 0x00000006180e7e2b */ /* 0x001fd0000800080c */
[----:B------:R-:W-:Y:S02]  /*1610*/  DFMA R28, R14, R14, R14 ;  /* 0x0000000e0e1c722b */ /* 0x000fe4000000000e */
[----:B------:R-:W-:-:S06]  /*1620*/  DADD R14, R16, R16 ;  /* 0x00000000100e7229 */ /* 0x000fcc0000000010 */
[----:B------:R-:W-:Y:S02]  /*1630*/  DFMA R28, R24, R28, R24 ;  /* 0x0000001c181c722b */ /* 0x000fe40000000018 */
[----:B------:R-:W-:-:S06]  /*1640*/  DADD R14, R6, -R14 ;  /* 0x00000000060e7229 */ /* 0x000fcc000000080e */
[----:B------:R-:W-:Y:S02]  /*1650*/  DFMA R6, R28, -R12, 1 ;  /* 0x3ff000001c06742b */ /* 0x000fe4000000080c */
[----:B------:R-:W-:-:S06]  /*1660*/  DADD R26, R26, R14 ;  /* 0x000000001a1a7229 */ /* 0x000fcc000000000e */
[----:B------:R-:W-:-:S04]  /*1670*/  DFMA R6, R28, R6, R28 ;  /* 0x000000061c06722b */ /* 0x000fc8000000001c */
[----:B------:R-:W-:-:S04]  /*1680*/  FSETP.GEU.AND P1, PT, |R27|, 6.5827683646048100446e-37, PT ;  /* 0x036000001b00780b */ /* 0x000fc80003f2e200 */
[----:B------:R-:W-:-:S08]  /*1690*/  DMUL R14, R26, R6 ;  /* 0x000000061a0e7228 */ /* 0x000fd00000000000 */
[----:B------:R-:W-:-:S08]  /*16a0*/  DFMA R12, R14, -R12, R26 ;  /* 0x8000000c0e0c722b */ /* 0x000fd0000000001a */
[----:B------:R-:W-:-:S10]  /*16b0*/  DFMA R6, R6, R12, R14 ;  /* 0x0000000c0606722b */ /* 0x000fd4000000000e */
[----:B------:R-:W-:-:S05]  /*16c0*/  FFMA R11, RZ, 0.60239994525909423828, R7 ;  /* 0x3f1a36e2ff0b7823 */ /* 0x000fca0000000007 */
[----:B------:R-:W-:-:S13]  /*16d0*/  FSETP.GT.AND P0, PT, |R11|, 1.469367938527859385e-39, PT ;  /* 0x001000000b00780b */ /* 0x000fda0003f04200 */
[----:B------:R-:W-:Y:S05]  /*16e0*/  @P0 BRA P1, `(.L_x_20) ;  /* 0x0000000000200947 */ /* 0x000fea0000800000 */
[----:B------:R-:W-:Y:S01]  /*16f0*/  IMAD.MOV.U32 R13, RZ, RZ, R26 ;  /* 0x000000ffff0d7224 */ /* 0x000fe200078e001a */
[----:B------:R-:W-:Y:S01]  /*1700*/  MOV R15, 0xeb1c432d ;  /* 0xeb1c432d000f7802 */ /* 0x000fe20000000f00 */
[----:B------:R-:W-:Y:S01]  /*1710*/  IMAD.MOV.U32 R12, RZ, RZ, R27 ;  /* 0x000000ffff0c7224 */ /* 0x000fe200078e001b */
[----:B------:R-:W-:Y:S01]  /*1720*/  MOV R11, 0x1750 ;  /* 0x00001750000b7802 */ /* 0x000fe20000000f00 */
[----:B------:R-:W-:-:S07]  /*1730*/  IMAD.MOV.U32 R14, RZ, RZ, 0x3f1a36e2 ;  /* 0x3f1a36e2ff0e7424 */ /* 0x000fce00078e00ff */
[----:B------:R-:W-:Y:S05]  /*1740*/  CALL.REL.NOINC `($__internal_0_$__cuda_sm20_div_rn_f64_full) ;  /* 0x0000002400647944 */ /* 0x000fea0003c00000 */
[----:B------:R-:W-:Y:S02]  /*1750*/  IMAD.MOV.U32 R6, RZ, RZ, R13 ;  /* 0x000000ffff067224 */ /* 0x000fe400078e000d */
[----:B------:R-:W-:-:S07]  /*1760*/  IMAD.MOV.U32 R7, RZ, RZ, R12 ;  /* 0x000000ffff077224 */ /* 0x000fce00078e000c */
.L_x_20:
[----:B------:R-:W-:Y:S05]  /*1770*/  BSYNC.RECONVERGENT B2 ;  /* 0x0000000000027941 */ /* 0x000fea0003800200 */
.L_x_19:
[----:B------:R-:W0:Y:S01]  /*1780*/  MUFU.RCP64H R25, 9.9999946542084217072e-05 ;  /* 0x3f1a36e200197908 */ /* 0x000e220000001800 */
[----:B------:R-:W-:Y:S01]  /*1790*/  IMAD.MOV.U32 R12, RZ, RZ, -0x14e3bcd3 ;  /* 0xeb1c432dff0c7424 */ /* 0x000fe200078e00ff */
[----:B------:R-:W-:Y:S01]  /*17a0*/  MOV R13, 0x3f1a36e2 ;  /* 0x3f1a36e2000d7802 */ /* 0x000fe20000000f00 */
[----:B------:R-:W-:Y:S01]  /*17b0*/  IMAD.MOV.U32 R24, RZ, RZ, 0x1 ;  /* 0x00000001ff187424 */ /* 0x000fe200078e00ff */
[----:B------:R-:W-:Y:S01]  /*17c0*/  UMOV UR6, 0xeb1c432d ;  /* 0xeb1c432d00067882 */ /* 0x000fe20000000000 */
[----:B------:R-:W-:Y:S01]  /*17d0*/  UMOV UR7, 0x3f1a36e2 ;  /* 0x3f1a36e200077882 */ /* 0x000fe20000000000 */
[----:B------:R-:W-:Y:S01]  /*17e0*/  BSSY.RECONVERGENT B2, `(.L_x_21) ;  /* 0x0000019000027945 */ /* 0x000fe20003800200 */
[----:B------:R-:W-:Y:S02]  /*17f0*/  DMUL R22, R20, R22 ;  /* 0x0000001614167228 */ /* 0x000fe40000000000 */
[----:B0-----:R-:W-:-:S08]  /*1800*/  DFMA R14, R24, -R12, 1 ;  /* 0x3ff00000180e742b */ /* 0x001fd0000000080c */
[----:B------:R-:W-:-:S08]  /*1810*/  DFMA R14, R14, R14, R14 ;  /* 0x0000000e0e0e722b */ /* 0x000fd0000000000e */
[----:B------:R-:W-:Y:S02]  /*1820*/  DFMA R24, R24, R14, R24 ;  /* 0x0000000e1818722b */ /* 0x000fe40000000018 */
[----:B------:R-:W-:-:S06]  /*1830*/  DADD R14, R20, UR6 ;  /* 0x00000006140e7e29 */ /* 0x000fcc0008000000 */
[----:B------:R-:W-:Y:S02]  /*1840*/  DFMA R26, R24, -R12, 1 ;  /* 0x3ff00000181a742b */ /* 0x000fe4000000080c */
[----:B------:R-:W-:-:S06]  /*1850*/  DADD R14, -R20, R14 ;  /* 0x00000000140e7229 */ /* 0x000fcc000000010e */
        /* <DEDUP_REMOVED lines=12> */
[----:B------:R-:W-:-:S07]  /*1920*/  IMAD.MOV.U32 R15, RZ, RZ, -0x14e3bcd3 ;  /* 0xeb1c432dff0f7424 */ /* 0x000fce00078e00ff */
[----:B------:R-:W-:Y:S05]  /*1930*/  CALL.REL.NOINC `($__internal_0_$__cuda_sm20_div_rn_f64_full) ;  /* 0x0000002000e87944 */ /* 0x000fea0003c00000 */
[----:B------:R-:W-:-:S04]  /*1940*/  LOP3.LUT R13, R13, R12, RZ, 0x3c, !PT ;  /* 0x0000000c0d0d7212 */ /* 0x000fc800078e3cff */
[----:B------:R-:W-:-:S04]  /*1950*/  LOP3.LUT R12, R13, R12, RZ, 0x3c, !PT ;  /* 0x0000000c0d0c7212 */ /* 0x000fc800078e3cff */
[----:B------:R-:W-:-:S07]  /*1960*/  LOP3.LUT R13, R13, R12, RZ, 0x3c, !PT ;  /* 0x0000000c0d0d7212 */ /* 0x000fce00078e3cff */
.L_x_22:
[----:B------:R-:W-:Y:S05]  /*1970*/  BSYNC.RECONVERGENT B2 ;  /* 0x0000000000027941 */ /* 0x000fea0003800200 */
.L_x_21:
[----:B------:R-:W0:Y:S01]  /*1980*/  MUFU.RCP64H R15, -8.5 ;  /* 0xc0210000000f7908 */ /* 0x000e220000001800 */
[----:B------:R-:W-:Y:S01]  /*1990*/  IMAD.MOV.U32 R26, RZ, RZ, 0x0 ;  /* 0x00000000ff1a7424 */ /* 0x000fe200078e00ff */
[----:B------:R-:W-:Y:S01]  /*19a0*/  DADD R28, R18, -2 ;  /* 0xc0000000121c7429 */ /* 0x000fe20000000000 */
[----:B------:R-:W-:Y:S01]  /*19b0*/  IMAD.MOV.U32 R27, RZ, RZ, 0x40210000 ;  /* 0x40210000ff1b7424 */ /* 0x000fe200078e00ff */
[----:B------:R-:W-:Y:S01]  /*19c0*/  DMUL R30, R20, 0.25 ;  /* 0x3fd00000141e7828 */ /* 0x000fe20000000000 */
[----:B------:R-:W-:Y:S01]  /*19d0*/  IMAD.MOV.U32 R14, RZ, RZ, 0x1 ;  /* 0x00000001ff0e7424 */ /* 0x000fe200078e00ff */
[----:B------:R-:W-:Y:S01]  /*19e0*/  DFMA R22, R22, -0.5, R12 ;  /* 0xbfe000001616782b */ /* 0x000fe2000000000c */
[----:B------:R-:W-:Y:S01]  /*19f0*/  IMAD.MOV.U32 R32, RZ, RZ, 0x0 ;  /* 0x00000000ff207424 */ /* 0x000fe200078e00ff */
[----:B------:R-:W-:Y:S01]  /*1a00*/  MOV R33, 0x40000000 ;  /* 0x4000000000217802 */ /* 0x000fe20000000f00 */
[----:B------:R-:W-:Y:S01]  /*1a10*/  UMOV UR6, 0x1e1e1e1e ;  /* 0x1e1e1e1e00067882 */ /* 0x000fe20000000000 */
[----:B------:R-:W-:Y:S01]  /*1a20*/  UMOV UR7, 0x3fce1e1e ;  /* 0x3fce1e1e00077882 */ /* 0x000fe20000000000 */
[----:B------:R-:W-:Y:S01]  /*1a30*/  BSSY.RECONVERGENT B2, `(.L_x_23) ;  /* 0x000001f000027945 */ /* 0x000fe20003800200 */
[----:B------:R-:W-:-:S02]  /*1a40*/  DMUL R30, R30, R6 ;  /* 0x000000061e1e7228 */ /* 0x000fc40000000000 */
[----:B------:R-:W-:Y:S02]  /*1a50*/  DMUL R22, R22, 0.25 ;  /* 0x3fd0000016167828 */ /* 0x000fe40000000000 */
[----:B------:R-:W-:Y:S02]  /*1a60*/  DFMA R32, R28, R32, 2.25 ;  /* 0x400200001c20742b */ /* 0x000fe40000000020 */
[----:B0-----:R-:W-:Y:S02]  /*1a70*/  DFMA R24, R14, R26, 1 ;  /* 0x3ff000000e18742b */ /* 0x001fe4000000001a */
[----:B------:R-:W-:-:S04]  /*1a80*/  DMUL R30, R30, 0.5 ;  /* 0x3fe000001e1e7828 */ /* 0x000fc80000000000 */
[----:B------:R-:W-:Y:S02]  /*1a90*/  DMUL R32, R32, -UR6 ;  /* 0x8000000620207c28 */ /* 0x000fe40008000000 */
[----:B------:R-:W-:Y:S02]  /*1aa0*/  DFMA R24, R24, R24, R24 ;  /* 0x000000181818722b */ /* 0x000fe40000000018 */
[----:B------:R-:W-:-:S04]  /*1ab0*/  DFMA R22, R22, R4, R30 ;  /* 0x000000041616722b */ /* 0x000fc8000000001e */
[----:B------:R-:W-:Y:S02]  /*1ac0*/  DMUL R32, R20, R32 ;  /* 0x0000002014207228 */ /* 0x000fe40000000000 */
[----:B------:R-:W-:Y:S02]  /*1ad0*/  DFMA R24, R14, R24, R14 ;  /* 0x000000180e18722b */ /* 0x000fe4000000000e */
[----:B------:R-:W-:-:S04]  /*1ae0*/  DADD R14, R28, -1 ;  /* 0xbff000001c0e7429 */ /* 0x000fc80000000000 */
[----:B------:R-:W-:Y:S02]  /*1af0*/  DFMA R2, R32, R2, R22 ;  /* 0x000000022002722b */ /* 0x000fe40000000016 */
[----:B------:R-:W-:-:S04]  /*1b00*/  DFMA R26, R24, R26, 1 ;  /* 0x3ff00000181a742b */ /* 0x000fc8000000001a */
[----:B------:R-:W-:-:S04]  /*1b10*/  FSETP.GEU.AND P1, PT, |R15|, 6.5827683646048100446e-37, PT ;  /* 0x036000000f00780b */ /* 0x000fc80003f2e200 */
[----:B------:R-:W-:-:S08]  /*1b20*/  DFMA R26, R24, R26, R24 ;  /* 0x0000001a181a722b */ /* 0x000fd00000000018 */
[----:B------:R-:W-:-:S08]  /*1b30*/  DMUL R24, R14, R26 ;  /* 0x0000001a0e187228 */ /* 0x000fd00000000000 */
[----:B------:R-:W-:-:S08]  /*1b40*/  DFMA R12, R24, 8.5, R14 ;  /* 0x40210000180c782b */ /* 0x000fd0000000000e */
[----:B------:R-:W-:-:S10]  /*1b50*/  DFMA R12, R26, R12, R24 ;  /* 0x0000000c1a0c722b */ /* 0x000fd40000000018 */
[----:B------:R-:W-:-:S05]  /*1b60*/  FFMA R4, RZ, -2.515625, R13 ;  /* 0xc0210000ff047823 */ /* 0x000fca000000000d */
[----:B------:R-:W-:-:S13]  /*1b70*/  FSETP.GT.AND P0, PT, |R4|, 1.469367938527859385e-39, PT ;  /* 0x001000000400780b */ /* 0x000fda0003f04200 */
[----:B------:R-:W-:Y:S05]  /*1b80*/  @P0 BRA P1, `(.L_x_24) ;  /* 0x0000000000240947 */ /* 0x000fea0000800000 */
[----:B------:R-:W-:Y:S01]  /*1b90*/  IMAD.MOV.U32 R13, RZ, RZ, R14 ;  /* 0x000000ffff0d7224 */ /* 0x000fe200078e000e */
[----:B------:R-:W-:Y:S01]  /*1ba0*/  MOV R11, 0x1bf0 ;  /* 0x00001bf0000b7802 */ /* 0x000fe20000000f00 */
[----:B------:R-:W-:Y:S02]  /*1bb0*/  IMAD.MOV.U32 R12, RZ, RZ, R15 ;  /* 0x000000ffff0c7224 */ /* 0x000fe400078e000f */
[----:B------:R-:W-:Y:S02]  /*1bc0*/  IMAD.MOV.U32 R15, RZ, RZ, RZ ;  /* 0x000000ffff0f7224 */ /* 0x000fe400078e00ff */
[----:B------:R-:W-:-:S07]  /*1bd0*/  IMAD.MOV.U32 R14, RZ, RZ, -0x3fdf0000 ;  /* 0xc0210000ff0e7424 */ /* 0x000fce00078e00ff */
[----:B------:R-:W-:Y:S05]  /*1be0*/  CALL.REL.NOINC `($__internal_0_$__cuda_sm20_div_rn_f64_full) ;  /* 0x00000020003c7944 */ /* 0x000fea0003c00000 */
[----:B------:R-:W-:-:S04]  /*1bf0*/  LOP3.LUT R13, R13, R12, RZ, 0x3c, !PT ;  /* 0x0000000c0d0d7212 */ /* 0x000fc800078e3cff */
[----:B------:R-:W-:-:S04]  /*1c00*/  LOP3.LUT R12, R13, R12, RZ, 0x3c, !PT ;  /* 0x0000000c0d0c7212 */ /* 0x000fc800078e3cff */
[----:B------:R-:W-:-:S07]  /*1c10*/  LOP3.LUT R13, R13, R12, RZ, 0x3c, !PT ;  /* 0x0000000c0d0d7212 */ /* 0x000fce00078e3cff */
.L_x_24:
[----:B------:R-:W-:Y:S05]  /*1c20*/  BSYNC.RECONVERGENT B2 ;  /* 0x0000000000027941 */ /* 0x000fea0003800200 */
.L_x_23:
[----:B------:R-:W-:Y:S01]  /*1c30*/  MOV R4, 0x652b82fe ;  /* 0x652b82fe00047802 */ /* 0x000fe20000000f00 */
[----:B------:R-:W-:Y:S01]  /*1c40*/  IMAD.MOV.U32 R5, RZ, RZ, 0x3ff71547 ;  /* 0x3ff71547ff057424 */ /* 0x000fe200078e00ff */
[----:B------:R-:W-:Y:S01]  /*1c50*/  UMOV UR6, 0xfefa39ef ;  /* 0xfefa39ef00067882 */ /* 0x000fe20000000000 */
[----:B------:R-:W-:Y:S01]  /*1c60*/  UMOV UR7, 0x3fe62e42 ;  /* 0x3fe62e4200077882 */ /* 0x000fe20000000000 */
[----:B------:R-:W-:Y:S01]  /*1c70*/  FSETP.GEU.AND P0, PT, |R13|, 4.1917929649353027344, PT ;  /* 0x4086232b0d00780b */ /* 0x000fe20003f0e200 */
[----:B------:R-:W-:Y:S02]  /*1c80*/  BSSY.RECONVERGENT B0, `(.L_x_25) ;  /* 0x0000036000007945 */ /* 0x000fe40003800200 */
[----:B------:R-:W-:-:S08]  /*1c90*/  DFMA R4, R12, R4, 6.75539944105574400000e+15 ;  /* 0x433800000c04742b */ /* 0x000fd00000000004 */
[----:B------:R-:W-:-:S08]  /*1ca0*/  DADD R6, R4, -6.75539944105574400000e+15 ;  /* 0xc338000004067429 */ /* 0x000fd00000000000 */
[----:B------:R-:W-:Y:S01]  /*1cb0*/  DFMA R14, R6, -UR6, R12 ;  /* 0x80000006060e7c2b */ /* 0x000fe2000800000c */
[----:B------:R-:W-:Y:S01]  /*1cc0*/  UMOV UR6, 0x3b39803f ;  /* 0x3b39803f00067882 */ /* 0x000fe20000000000 */
[----:B------:R-:W-:-:S06]  /*1cd0*/  UMOV UR7, 0x3c7abc9e ;  /* 0x3c7abc9e00077882 */ /* 0x000fcc0000000000 */
[----:B------:R-:W-:Y:S01]  /*1ce0*/  DFMA R6, R6, -UR6, R14 ;  /* 0x8000000606067c2b */ /* 0x000fe2000800000e */
[----:B------:R-:W-:Y:S01]  /*1cf0*/  UMOV UR6, 0x69ce2bdf ;  /* 0x69ce2bdf00067882 */ /* 0x000fe20000000000 */
[----:B------:R-:W-:Y:S01]  /*1d00*/  IMAD.MOV.U32 R14, RZ, RZ, -0x35dec16 ;  /* 0xfca213eaff0e7424 */ /* 0x000fe200078e00ff */
[----:B------:R-:W-:Y:S01]  /*1d10*/  UMOV UR7, 0x3e5ade15 ;  /* 0x3e5ade1500077882 */ /* 0x000fe20000000000 */
[----:B------:R-:W-:-:S06]  /*1d20*/  IMAD.MOV.U32 R15, RZ, RZ, 0x3e928af3 ;  /* 0x3e928af3ff0f7424 */ /* 0x000fcc00078e00ff */
[----:B------:R-:W-:Y:S01]  /*1d30*/  DFMA R14, R6, UR6, R14 ;  /* 0x00000006060e7c2b */ /* 0x000fe2000800000e */
[----:B------:R-:W-:Y:S01]  /*1d40*/  UMOV UR6, 0x62401315 ;  /* 0x6240131500067882 */ /* 0x000fe20000000000 */
[----:B------:R-:W-:-:S06]  /*1d50*/  UMOV UR7, 0x3ec71dee ;  /* 0x3ec71dee00077882 */ /* 0x000fcc0000000000 */
[----:B------:R-:W-:Y:S01]  /*1d60*/  DFMA R14, R6, R14, UR6 ;  /* 0x00000006060e7e2b */ /* 0x000fe2000800000e */
        /* <DEDUP_REMOVED lines=20> */
[----:B------:R-:W-:-:S08]  /*1eb0*/  DFMA R14, R6, R14, UR6 ;  /* 0x00000006060e7e2b */ /* 0x000fd0000800000e */
[----:B------:R-:W-:-:S08]  /*1ec0*/  DFMA R14, R6, R14, 1 ;  /* 0x3ff00000060e742b */ /* 0x000fd0000000000e */
[----:B------:R-:W-:-:S10]  /*1ed0*/  DFMA R14, R6, R14, 1 ;  /* 0x3ff00000060e742b */ /* 0x000fd4000000000e */
[----:B------:R-:W-:Y:S01]  /*1ee0*/  IMAD R7, R4, 0x100000, R15 ;  /* 0x0010000004077824 */ /* 0x000fe200078e020f */
[----:B------:R-:W-:Y:S01]  /*1ef0*/  MOV R6, R14 ;  /* 0x0000000e00067202 */ /* 0x000fe20000000f00 */
[----:B------:R-:W-:Y:S06]  /*1f00*/  @!P0 BRA `(.L_x_26) ;  /* 0x0000000000348947 */ /* 0x000fec0003800000 */
[----:B------:R-:W-:Y:S01]  /*1f10*/  FSETP.GEU.AND P1, PT, |R13|, 4.2275390625, PT ;  /* 0x408748000d00780b */ /* 0x000fe20003f2e200 */
[C---:B------:R-:W-:Y:S02]  /*1f20*/  DADD R6, R12.reuse, +INF ;  /* 0x7ff000000c067429 */ /* 0x040fe40000000000 */
[----:B------:R-:W-:-:S08]  /*1f30*/  DSETP.GEU.AND P0, PT, R12, RZ, PT ;  /* 0x000000ff0c00722a */ /* 0x000fd00003f0e000 */
[----:B------:R-:W-:Y:S02]  /*1f40*/  FSEL R6, R6, RZ, P0 ;  /* 0x000000ff06067208 */ /* 0x000fe40000000000 */
[----:B------:R-:W-:Y:S01]  /*1f50*/  @!P1 LEA.HI R5, R4, R4, RZ, 0x1 ;  /* 0x0000000404059211 */ /* 0x000fe200078f08ff */
[----:B------:R-:W-:Y:S01]  /*1f60*/  @!P1 IMAD.MOV.U32 R12, RZ, RZ, RZ ;  /* 0x000000ffff0c9224 */ /* 0x000fe200078e00ff */
[----:B------:R-:W-:Y:S02]  /*1f70*/  FSEL R7, R7, RZ, P0 ;  /* 0x000000ff07077208 */ /* 0x000fe40000000000 */
[----:B------:R-:W-:-:S05]  /*1f80*/  @!P1 SHF.R.S32.HI R5, RZ, 0x1, R5 ;  /* 0x00000001ff059819 */ /* 0x000fca0000011405 */
[----:B------:R-:W-:Y:S02]  /*1f90*/  @!P1 IMAD.IADD R4, R4, 0x1, -R5 ;  /* 0x0000000104049824 */ /* 0x000fe400078e0a05 */
[----:B------:R-:W-:-:S03]  /*1fa0*/  @!P1 IMAD R5, R5, 0x100000, R15 ;  /* 0x0010000005059824 */ /* 0x000fc600078e020f */
[----:B------:R-:W-:Y:S01]  /*1fb0*/  @!P1 LEA R13, R4, 0x3ff00000, 0x14 ;  /* 0x3ff00000040d9811 */ /* 0x000fe200078ea0ff */
[----:B------:R-:W-:-:S06]  /*1fc0*/  @!P1 IMAD.MOV.U32 R4, RZ, RZ, R14 ;  /* 0x000000ffff049224 */ /* 0x000fcc00078e000e */
[----:B------:R-:W-:-:S11]  /*1fd0*/  @!P1 DMUL R6, R4, R12 ;  /* 0x0000000c04069228 */ /* 0x000fd60000000000 */
.L_x_26:
[----:B------:R-:W-:Y:S05]  /*1fe0*/  BSYNC.RECONVERGENT B0 ;  /* 0x0000000000007941 */ /* 0x000fea0003800200 */
.L_x_25:
[----:B------:R-:W-:Y:S01]  /*1ff0*/  UMOV UR6, 0x16fb03b5 ;  /* 0x16fb03b500067882 */ /* 0x000fe20000000000 */
[----:B------:R-:W-:Y:S02]  /*2000*/  UMOV UR7, 0x3fc8c51d ;  /* 0x3fc8c51d00077882 */ /* 0x000fe40000000000 */
[----:B------:R-:W-:Y:S01]  /*2010*/  DMUL R6, R6, UR6 ;  /* 0x0000000606067c28 */ /* 0x000fe20008000000 */
[----:B------:R-:W-:Y:S01]  /*2020*/  UMOV UR6, 0xd2f1a9fc ;  /* 0xd2f1a9fc00067882 */ /* 0x000fe20000000000 */
[----:B------:R-:W-:-:S06]  /*2030*/  UMOV UR7, 0x3f50624d ;  /* 0x3f50624d00077882 */ /* 0x000fcc0000000000 */
[----:B------:R-:W-:-:S08]  /*2040*/  DMUL R2, R2, R6 ;  /* 0x0000000602027228 */ /* 0x000fd00000000000 */
[----:B------:R-:W-:-:S11]  /*2050*/  DFMA R16, R2, UR6, R16 ;  /* 0x0000000602107c2b */ /* 0x000fd60008000010 */
.L_x_14:
[----:B------:R-:W-:Y:S05]  /*2060*/  BSYNC.RECONVERGENT B1 ;  /* 0x0000000000017941 */ /* 0x000fea0003800200 */
.L_x_13:
[----:B------:R-:W0:Y:S01]  /*2070*/  LDC.64 R4, c[0x0][0x380] ;  /* 0x0000e000ff047b82 */ /* 0x000e220000000a00 */
[----:B------:R-:W-:Y:S01]  /*2080*/  ISETP.GE.AND P0, PT, R0, 0x1, PT ;  /* 0x000000010000780c */ /* 0x000fe20003f06270 */
[----:B------:R-:W-:Y:S01]  /*2090*/  BSSY.RECONVERGENT B0, `(.L_x_27) ;  /* 0x00000c2000007945 */ /* 0x000fe20003800200 */
[----:B------:R-:W-:Y:S01]  /*20a0*/  MOV R2, 0x0 ;  /* 0x0000000000027802 */ /* 0x000fe20000000f00 */
[----:B------:R-:W-:Y:S02]  /*20b0*/  IMAD.MOV.U32 R3, RZ, RZ, 0x3ff00000 ;  /* 0x3ff00000ff037424 */ /* 0x000fe400078e00ff */
[----:B0-----:R-:W-:-:S05]  /*20c0*/  IMAD.WIDE R4, R10, 0x8, R4 ;  /* 0x000000080a047825 */ /* 0x001fca00078e0204 */
[----:B------:R0:W-:Y:S03]  /*20d0*/  STG.E.64 desc[UR4][R4.64], R16 ;  /* 0x0000001004007986 */ /* 0x0001e6000c101b04 */
[----:B------:R-:W-:Y:S05]  /*20e0*/  @!P0 BRA `(.L_x_28) ;  /* 0x0000000800f08947 */ /* 0x000fea0003800000 */
[C---:B------:R-:W-:Y:S01]  /*20f0*/  ISETP.GE.U32.AND P0, PT, R0.reuse, 0x10, PT ;  /* 0x000000100000780c */ /* 0x040fe20003f06070 */
[----:B------:R-:W-:Y:S01]  /*2100*/  BSSY.RECONVERGENT B1, `(.L_x_29) ;  /* 0x0000055000017945 */ /* 0x000fe20003800200 */
[----:B------:R-:W-:Y:S01]  /*2110*/  LOP3.LUT R32, R0, 0xf, RZ, 0xc0, !PT ;  /* 0x0000000f00207812 */ /* 0x000fe200078ec0ff */
[----:B------:R-:W-:Y:S02]  /*2120*/  IMAD.MOV.U32 R11, RZ, RZ, RZ ;  /* 0x000000ffff0b7224 */ /* 0x000fe400078e00ff */
[----:B------:R-:W-:Y:S01]  /*2130*/  IMAD.MOV.U32 R2, RZ, RZ, 0x0 ;  /* 0x00000000ff027424 */ /* 0x000fe200078e00ff */
[----:B------:R-:W-:Y:S01]  /*2140*/  ISETP.NE.AND P1, PT, R32, RZ, PT ;  /* 0x000000ff2000720c */ /* 0x000fe20003f25270 */
[----:B------:R-:W-:-:S06]  /*2150*/  IMAD.MOV.U32 R3, RZ, RZ, 0x3ff00000 ;  /* 0x3ff00000ff037424 */ /* 0x000fcc00078e00ff */
[----:B------:R-:W-:Y:S06]  /*2160*/  @!P0 BRA `(.L_x_30) ;  /* 0x0000000400388947 */ /* 0x000fec0003800000 */
[----:B------:R-:W-:Y:S01]  /*2170*/  HFMA2 R33, -RZ, RZ, 0, 0 ;  /* 0x00000000ff217431 */ /* 0x000fe200000001ff */
[----:B------:R-:W-:Y:S01]  /*2180*/  LOP3.LUT R11, R0, 0x7ffffff0, RZ, 0xc0, !PT ;  /* 0x7ffffff0000b7812 */ /* 0x000fe200078ec0ff */
[----:B------:R-:W-:Y:S02]  /*2190*/  IMAD.MOV.U32 R2, RZ, RZ, 0x0 ;  /* 0x00000000ff027424 */ /* 0x000fe400078e00ff */
[----:B------:R-:W-:-:S07]  /*21a0*/  IMAD.MOV.U32 R3, RZ, RZ, 0x3ff00000 ;  /* 0x3ff00000ff037424 */ /* 0x000fce00078e00ff */
.L_x_31:
[----:B0-----:R-:W0:Y:S01]  /*21b0*/  LDC.64 R4, c[0x0][0x398] ;  /* 0x0000e600ff047b82 */ /* 0x001e220000000a00 */
[----:B------:R-:W-:-:S07]  /*21c0*/  IMAD R13, R8, 0x65, R33 ;  /* 0x00000065080d7824 */ /* 0x000fce00078e0221 */
        /* <DEDUP_REMOVED lines=8> */
[----:B------:R-:W4:Y:S01]  /*2250*/  LDG.E.64 R30, desc[UR4][R6.64+0x10] ;  /* 0x00001004061e7981 */ /* 0x000f22000c1e1b00 */
[----:B------:R-:W-:Y:S01]  /*2260*/  UMOV UR6, 0x47ae147b ;  /* 0x47ae147b00067882 */ /* 0x000fe20000000000 */
[----:B------:R-:W-:-:S02]  /*2270*/  UMOV UR7, 0x3f847ae1 ;  /* 0x3f847ae100077882 */ /* 0x000fc40000000000 */
[----:B------:R-:W5:Y:S04]  /*2280*/  LDG.E.64 R28, desc[UR4][R4.64+0x18] ;  /* 0x00001804041c7981 */ /* 0x000f68000c1e1b00 */
[----:B------:R-:W5:Y:S01]  /*2290*/  LDG.E.64 R26, desc[UR4][R6.64+0x18] ;  /* 0x00001804061a7981 */ /* 0x000f62000c1e1b00 */
[----:B--2---:R-:W-:-:S03]  /*22a0*/  DADD R14, R14, -R24 ;  /* 0x000000000e0e7229 */ /* 0x004fc60000000818 */
[----:B------:R-:W2:Y:S05]  /*22b0*/  LDG.E.64 R24, desc[UR4][R6.64+0x20] ;  /* 0x0000200406187981 */ /* 0x000eaa000c1e1b00 */
[----:B------:R-:W-:Y:S02]  /*22c0*/  DFMA R14, R14, UR6, R2 ;  /* 0x000000060e0e7c2b */ /* 0x000fe40008000002 */
[----:B---3--:R-:W-:Y:S01]  /*22d0*/  DADD R2, R22, -R16 ;  /* 0x0000000016027229 */ /* 0x008fe20000000810 */
[----:B------:R-:W2:Y:S01]  /*22e0*/  LDG.E.64 R22, desc[UR4][R4.64+0x20] ;  /* 0x0000200404167981 */ /* 0x000ea2000c1e1b00 */
[----:B----4-:R-:W-:-:S03]  /*22f0*/  DADD R30, R12, -R30 ;  /* 0x000000000c1e7229 */ /* 0x010fc6000000081e */
[----:B------:R-:W3:Y:S03]  /*2300*/  LDG.E.64 R16, desc[UR4][R4.64+0x28] ;  /* 0x0000280404107981 */ /* 0x000ee6000c1e1b00 */
[----:B------:R-:W-:Y:S01]  /*2310*/  DFMA R2, R2, UR6, R14 ;  /* 0x0000000602027c2b */ /* 0x000fe2000800000e */
[----:B------:R-:W3:Y:S04]  /*2320*/  LDG.E.64 R12, desc[UR4][R6.64+0x28] ;  /* 0x00002804060c7981 */ /* 0x000ee8000c1e1b00 */
[----:B------:R-:W4:Y:S03]  /*2330*/  LDG.E.64 R14, desc[UR4][R6.64+0x30] ;  /* 0x00003004060e7981 */ /* 0x000f26000c1e1b00 */
[----:B------:R-:W-:-:S02]  /*2340*/  DFMA R30, R30, UR6, R2 ;  /* 0x000000061e1e7c2b */ /* 0x000fc40008000002 */
[----:B------:R-:W4:Y:S01]  /*2350*/  LDG.E.64 R2, desc[UR4][R4.64+0x30] ;  /* 0x0000300404027981 */ /* 0x000f22000c1e1b00 */
[----:B-----5:R-:W-:-:S03]  /*2360*/  DADD R26, R28, -R26 ;  /* 0x000000001c1a7229 */ /* 0x020fc6000000081a */
[----:B------:R-:W5:Y:S05]  /*2370*/  LDG.E.64 R28, desc[UR4][R4.64+0x38] ;  /* 0x00003804041c7981 */ /* 0x000f6a000c1e1b00 */
[----:B------:R-:W-:Y:S02]  /*2380*/  DFMA R30, R26, UR6, R30 ;  /* 0x000000061a1e7c2b */ /* 0x000fe4000800001e */
[----:B------:R-:W5:Y:S01]  /*2390*/  LDG.E.64 R26, desc[UR4][R6.64+0x38] ;  /* 0x00003804061a7981 */ /* 0x000f62000c1e1b00 */
[----:B--2---:R-:W-:-:S03]  /*23a0*/  DADD R22, R22, -R24 ;  /* 0x0000000016167229 */ /* 0x004fc60000000818 */
[----:B------:R-:W2:Y:S01]  /*23b0*/  LDG.E.64 R24, desc[UR4][R6.64+0x40] ;  /* 0x0000400406187981 */ /* 0x000ea2000c1e1b00 */
[----:B---3--:R-:W-:-:S04]  /*23c0*/  DADD R16, R16, -R12 ;  /* 0x0000000010107229 */ /* 0x008fc8000000080c */
[----:B------:R-:W-:Y:S01]  /*23d0*/  DFMA R30, R22, UR6, R30 ;  /* 0x00000006161e7c2b */ /* 0x000fe2000800001e */
[----:B------:R-:W2:Y:S04]  /*23e0*/  LDG.E.64 R12, desc[UR4][R4.64+0x40] ;  /* 0x00004004040c7981 */ /* 0x000ea8000c1e1b00 */
[----:B------:R-:W3:Y:S01]  /*23f0*/  LDG.E.64 R22, desc[UR4][R6.64+0x48] ;  /* 0x0000480406167981 */ /* 0x000ee2000c1e1b00 */
[----:B----4-:R-:W-:Y:S02]  /*2400*/  DADD R2, R2, -R14 ;  /* 0x0000000002027229 */ /* 0x010fe4000000080e */
[----:B------:R-:W-:Y:S01]  /*2410*/  DFMA R30, R16, UR6, R30 ;  /* 0x00000006101e7c2b */ /* 0x000fe2000800001e */
[----:B------:R-:W4:Y:S04]  /*2420*/  LDG.E.64 R14, desc[UR4][R4.64+0x50] ;  /* 0x00005004040e7981 */ /* 0x000f28000c1e1b00 */
[----:B------:R-:W3:Y:S03]  /*2430*/  LDG.E.64 R16, desc[UR4][R4.64+0x48] ;  /* 0x0000480404107981 */ /* 0x000ee6000c1e1b00 */
[----:B------:R-:W-:Y:S01]  /*2440*/  DFMA R30, R2, UR6, R30 ;  /* 0x00000006021e7c2b */ /* 0x000fe2000800001e */
[----:B------:R-:W4:Y:S01]  /*2450*/  LDG.E.64 R2, desc[UR4][R6.64+0x50] ;  /* 0x0000500406027981 */ /* 0x000f22000c1e1b00 */
[----:B-----5:R-:W-:-:S03]  /*2460*/  DADD R28, R28, -R26 ;  /* 0x000000001c1c7229 */ /* 0x020fc6000000081a */
[----:B------:R-:W5:Y:S05]  /*2470*/  LDG.E.64 R26, desc[UR4][R4.64+0x60] ;  /* 0x00006004041a7981 */ /* 0x000f6a000c1e1b00 */
[----:B------:R-:W-:Y:S01]  /*2480*/  DFMA R28, R28, UR6, R30 ;  /* 0x000000061c1c7c2b */ /* 0x000fe2000800001e */
[----:B------:R-:W5:Y:S01]  /*2490*/  LDG.E.64 R30, desc[UR4][R4.64+0x58] ;  /* 0x00005804041e7981 */ /* 0x000f62000c1e1b00 */
[----:B--2---:R-:W-:-:S03]  /*24a0*/  DADD R24, R12, -R24 ;  /* 0x000000000c187229 */ /* 0x004fc60000000818 */
[----:B------:R-:W5:Y:S05]  /*24b0*/  LDG.E.64 R12, desc[UR4][R6.64+0x58] ;  /* 0x00005804060c7981 */ /* 0x000f6a000c1e1b00 */
[----:B------:R-:W-:Y:S02]  /*24c0*/  DFMA R28, R24, UR6, R28 ;  /* 0x00000006181c7c2b */ /* 0x000fe4000800001c */
[----:B------:R-:W2:Y:S01]  /*24d0*/  LDG.E.64 R24, desc[UR4][R6.64+0x60] ;  /* 0x0000600406187981 */ /* 0x000ea2000c1e1b00 */
[----:B---3--:R-:W-:-:S03]  /*24e0*/  DADD R16, R16, -R22 ;  /* 0x0000000010107229 */ /* 0x008fc60000000816 */
[----:B------:R-:W3:Y:S01]  /*24f0*/  LDG.E.64 R22, desc[UR4][R4.64+0x68] ;  /* 0x0000680404167981 */ /* 0x000ee2000c1e1b00 */
[----:B----4-:R-:W-:-:S03]  /*2500*/  DADD R2, R14, -R2 ;  /* 0x000000000e027229 */ /* 0x010fc60000000802 */
[----:B------:R-:W4:Y:S01]  /*2510*/  LDG.E.64 R14, desc[UR4][R4.64+0x70] ;  /* 0x00007004040e7981 */ /* 0x000f22000c1e1b00 */
[----:B------:R-:W-:-:S03]  /*2520*/  DFMA R28, R16, UR6, R28 ;  /* 0x00000006101c7c2b */ /* 0x000fc6000800001c */
[----:B------:R-:W3:Y:S05]  /*2530*/  LDG.E.64 R16, desc[UR4][R6.64+0x68] ;  /* 0x0000680406107981 */ /* 0x000eea000c1e1b00 */
[----:B------:R-:W-:Y:S01]  /*2540*/  DFMA R28, R2, UR6, R28 ;  /* 0x00000006021c7c2b */ /* 0x000fe2000800001c */
[----:B------:R-:W4:Y:S04]  /*2550*/  LDG.E.64 R4, desc[UR4][R4.64+0x78] ;  /* 0x0000780404047981 */ /* 0x000f28000c1e1b00 */
[----:B------:R-:W4:Y:S04]  /*2560*/  LDG.E.64 R2, desc[UR4][R6.64+0x70] ;  /* 0x0000700406027981 */ /* 0x000f28000c1e1b00 */
[----:B------:R-:W4:Y:S01]  /*2570*/  LDG.E.64 R6, desc[UR4][R6.64+0x78] ;  /* 0x0000780406067981 */ /* 0x000f22000c1e1b00 */
[----:B------:R-:W-:-:S05]  /*2580*/  VIADD R33, R33, 0x10 ;  /* 0x0000001021217836 */ /* 0x000fca0000000000 */
[----:B------:R-:W-:Y:S01]  /*2590*/  ISETP.NE.AND P0, PT, R33, R11, PT ;  /* 0x0000000b2100720c */ /* 0x000fe20003f05270 */
[----:B-----5:R-:W-:-:S08]  /*25a0*/  DADD R12, R30, -R12 ;  /* 0x000000001e0c7229 */ /* 0x020fd0000000080c */
[----:B------:R-:W-:Y:S02]  /*25b0*/  DFMA R12, R12, UR6, R28 ;  /* 0x000000060c0c7c2b */ /* 0x000fe4000800001c */
[----:B--2---:R-:W-:-:S08]  /*25c0*/  DADD R24, R26, -R24 ;  /* 0x000000001a187229 */ /* 0x004fd00000000818 */
[----:B------:R-:W-:Y:S02]  /*25d0*/  DFMA R12, R24, UR6, R12 ;  /* 0x00000006180c7c2b */ /* 0x000fe4000800000c */
[----:B---3--:R-:W-:-:S08]  /*25e0*/  DADD R16, R22, -R16 ;  /* 0x0000000016107229 */ /* 0x008fd00000000810 */
[----:B------:R-:W-:Y:S02]  /*25f0*/  DFMA R12, R16, UR6, R12 ;  /* 0x00000006100c7c2b */ /* 0x000fe4000800000c */
[----:B----4-:R-:W-:-:S08]  /*2600*/  DADD R2, R14, -R2 ;  /* 0x000000000e027229 */ /* 0x010fd00000000802 */
[----:B------:R-:W-:Y:S02]  /*2610*/  DFMA R2, R2, UR6, R12 ;  /* 0x0000000602027c2b */ /* 0x000fe4000800000c */
[----:B------:R-:W-:-:S08]  /*2620*/  DADD R14, R4, -R6 ;  /* 0x00000000040e7229 */ /* 0x000fd00000000806 */
[----:B------:R-:W-:Y:S01]  /*2630*/  DFMA R2, R14, UR6, R2 ;  /* 0x000000060e027c2b */ /* 0x000fe20008000002 */
[----:B------:R-:W-:Y:S10]  /*2640*/  @P0 BRA `(.L_x_31) ;  /* 0xfffffff800d80947 */ /* 0x000ff4000383ffff */
.L_x_30:
[----:B------:R-:W-:Y:S05]  /*2650*/  BSYNC.RECONVERGENT B1 ;  /* 0x0000000000017941 */ /* 0x000fea0003800200 */
.L_x_29:
[----:B------:R-:W-:Y:S05]  /*2660*/  @!P1 BRA `(.L_x_28) ;  /* 0x0000000400909947 */ /* 0x000fea0003800000 */
[----:B------:R-:W-:Y:S01]  /*2670*/  ISETP.GE.U32.AND P0, PT, R32, 0x8, PT ;  /* 0x000000082000780c */ /* 0x000fe20003f06070 */
[----:B------:R-:W-:Y:S01]  /*2680*/  BSSY.RECONVERGENT B1, `(.L_x_32) ;  /* 0x000002c000017945 */ /* 0x000fe20003800200 */
[----:B------:R-:W-:-:S04]  /*2690*/  LOP3.LUT R34, R0, 0x7, RZ, 0xc0, !PT ;  /* 0x0000000700227812 */ /* 0x000fc800078ec0ff */
[----:B------:R-:W-:-:S07]  /*26a0*/  ISETP.NE.AND P1, PT, R34, RZ, PT ;  /* 0x000000ff2200720c */ /* 0x000fce0003f25270 */
[----:B------:R-:W-:Y:S06]  /*26b0*/  @!P0 BRA `(.L_x_33) ;  /* 0x0000000000a08947 */ /* 0x000fec0003800000 */
[----:B------:R-:W1:Y:S01]  /*26c0*/  LDC.64 R14, c[0x0][0x398] ;  /* 0x0000e600ff0e7b82 */ /* 0x000e620000000a00 */
[----:B------:R-:W-:-:S07]  /*26d0*/  IMAD R7, R8, 0x65, R11 ;  /* 0x0000006508077824 */ /* 0x000fce00078e020b */
[----:B0-----:R-:W0:Y:S01]  /*26e0*/  LDC.64 R4, c[0x0][0x388] ;  /* 0x0000e200ff047b82 */ /* 0x001e220000000a00 */
[----:B-1----:R-:W-:-:S05]  /*26f0*/  IMAD.WIDE R14, R7, 0x8, R14 ;  /* 0x00000008070e7825 */ /* 0x002fca00078e020e */
[----:B------:R-:W2:Y:S01]  /*2700*/  LDG.E.64 R16, desc[UR4][R14.64+0x8] ;  /* 0x000008040e107981 */ /* 0x000ea2000c1e1b00 */
[----:B0-----:R-:W-:-:S03]  /*2710*/  IMAD.WIDE R4, R7, 0x8, R4 ;  /* 0x0000000807047825 */ /* 0x001fc600078e0204 */
[----:B------:R-:W3:Y:S04]  /*2720*/  LDG.E.64 R30, desc[UR4][R14.64+0x10] ;  /* 0x000010040e1e7981 */ /* 0x000ee8000c1e1b00 */
[----:B------:R-:W4:Y:S04]  /*2730*/  LDG.E.64 R6, desc[UR4][R14.64] ;  /* 0x000000040e067981 */ /* 0x000f28000c1e1b00 */
[----:B------:R-:W4:Y:S04]  /*2740*/  LDG.E.64 R12, desc[UR4][R4.64] ;  /* 0x00000004040c7981 */ /* 0x000f28000c1e1b00 */
[----:B------:R-:W2:Y:S04]  /*2750*/  LDG.E.64 R24, desc[UR4][R4.64+0x8] ;  /* 0x0000080404187981 */ /* 0x000ea8000c1e1b00 */
[----:B------:R-:W3:Y:S01]  /*2760*/  LDG.E.64 R28, desc[UR4][R4.64+0x10] ;  /* 0x00001004041c7981 */ /* 0x000ee2000c1e1b00 */
[----:B------:R-:W-:Y:S01]  /*2770*/  UMOV UR6, 0x47ae147b ;  /* 0x47ae147b00067882 */ /* 0x000fe20000000000 */
[----:B------:R-:W-:-:S02]  /*2780*/  UMOV UR7, 0x3f847ae1 ;  /* 0x3f847ae100077882 */ /* 0x000fc40000000000 */
[----:B------:R-:W5:Y:S04]  /*2790*/  LDG.E.64 R26, desc[UR4][R4.64+0x28] ;  /* 0x00002804041a7981 */ /* 0x000f68000c1e1b00 */
[----:B------:R-:W5:Y:S01]  /*27a0*/  LDG.E.64 R32, desc[UR4][R4.64+0x30] ;  /* 0x0000300404207981 */ /* 0x000f62000c1e1b00 */
[----:B----4-:R-:W-:-:S03]  /*27b0*/  DADD R22, R6, -R12 ;  /* 0x0000000006167229 */ /* 0x010fc6000000080c */
[----:B------:R-:W4:Y:S04]  /*27c0*/  LDG.E.64 R12, desc[UR4][R14.64+0x18] ;  /* 0x000018040e0c7981 */ /* 0x000f28000c1e1b00 */
[----:B------:R-:W4:Y:S01]  /*27d0*/  LDG.E.64 R6, desc[UR4][R4.64+0x18] ;  /* 0x0000180404067981 */ /* 0x000f22000c1e1b00 */
[----:B--2---:R-:W-:Y:S02]  /*27e0*/  DADD R24, R16, -R24 ;  /* 0x0000000010187229 */ /* 0x004fe40000000818 */
[----:B------:R-:W-:Y:S01]  /*27f0*/  DFMA R22, R22, UR6, R2 ;  /* 0x0000000616167c2b */ /* 0x000fe20008000002 */
[----:B------:R-:W2:Y:S04]  /*2800*/  LDG.E.64 R16, desc[UR4][R4.64+0x20] ;  /* 0x0000200404107981 */ /* 0x000ea8000c1e1b00 */
[----:B------:R-:W2:Y:S03]  /*2810*/  LDG.E.64 R2, desc[UR4][R14.64+0x20] ;  /* 0x000020040e027981 */ /* 0x000ea6000c1e1b00 */
[----:B------:R-:W-:Y:S01]  /*2820*/  DFMA R22, R24, UR6, R22 ;  /* 0x0000000618167c2b */ /* 0x000fe20008000016 */
[----:B------:R-:W5:Y:S01]  /*2830*/  LDG.E.64 R24, desc[UR4][R14.64+0x28] ;  /* 0x000028040e187981 */ /* 0x000f62000c1e1b00 */
[----:B---3--:R-:W-:-:S03]  /*2840*/  DADD R28, R30, -R28 ;  /* 0x000000001e1c7229 */ /* 0x008fc6000000081c */
[----:B------:R-:W3:Y:S04]  /*2850*/  LDG.E.64 R30, desc[UR4][R14.64+0x30] ;  /* 0x000030040e1e7981 */ /* 0x000ee8000c1e1b00 */
[----:B------:R-:W3:Y:S04]  /*2860*/  LDG.E.64 R4, desc[UR4][R4.64+0x38] ;  /* 0x0000380404047981 */ /* 0x000ee8000c1e1b00 */
[----:B------:R-:W3:Y:S01]  /*2870*/  LDG.E.64 R14, desc[UR4][R14.64+0x38] ;  /* 0x000038040e0e7981 */ /* 0x000ee2000c1e1b00 */
[----:B------:R-:W-:Y:S01]  /*2880*/  DFMA R22, R28, UR6, R22 ;  /* 0x000000061c167c2b */ /* 0x000fe20008000016 */
[----:B------:R-:W-:Y:S01]  /*2890*/  VIADD R11, R11, 0x8 ;  /* 0x000000080b0b7836 */ /* 0x000fe20000000000 */
[----:B----4-:R-:W-:-:S08]  /*28a0*/  DADD R6, R12, -R6 ;  /* 0x000000000c067229 */ /* 0x010fd00000000806 */
[----:B------:R-:W-:Y:S02]  /*28b0*/  DFMA R6, R6, UR6, R22 ;  /* 0x0000000606067c2b */ /* 0x000fe40008000016 */
[----:B--2---:R-:W-:Y:S02]  /*28c0*/  DADD R2, R2, -R16 ;  /* 0x0000000002027229 */ /* 0x004fe40000000810 */
[----:B-----5:R-:W-:-:S06]  /*28d0*/  DADD R24, R24, -R26 ;  /* 0x0000000018187229 */ /* 0x020fcc000000081a */
[----:B------:R-:W-:Y:S02]  /*28e0*/  DFMA R2, R2, UR6, R6 ;  /* 0x0000000602027c2b */ /* 0x000fe40008000006 */
[----:B---3--:R-:W-:-:S06]  /*28f0*/  DADD R30, R30, -R32 ;  /* 0x000000001e1e7229 */ /* 0x008fcc0000000820 */
[----:B------:R-:W-:Y:S02]  /*2900*/  DFMA R2, R24, UR6, R2 ;  /* 0x0000000618027c2b */ /* 0x000fe40008000002 */
[----:B------:R-:W-:-:S06]  /*2910*/  DADD R6, R14, -R4 ;  /* 0x000000000e067229 */ /* 0x000fcc0000000804 */
[----:B------:R-:W-:-:S08]  /*2920*/  DFMA R2, R30, UR6, R2 ;  /* 0x000000061e027c2b */ /* 0x000fd00008000002 */
[----:B------:R-:W-:-:S11]  /*2930*/  DFMA R2, R6, UR6, R2 ;  /* 0x0000000606027c2b */ /* 0x000fd60008000002 */
.L_x_33:
[----:B------:R-:W-:Y:S05]  /*2940*/  BSYNC.RECONVERGENT B1 ;  /* 0x0000000000017941 */ /* 0x000fea0003800200 */
.L_x_32:
        /* <DEDUP_REMOVED lines=16> */
[----:B------:R-:W3:Y:S04]  /*2a50*/  LDG.E.64 R22, desc[UR4][R32.64+0x10] ;  /* 0x0000100420167981 */ /* 0x000ee8000c1e1b00 */
[----:B------:R-:W5:Y:S04]  /*2a60*/  LDG.E.64 R24, desc[UR4][R28.64+0x18] ;  /* 0x000018041c187981 */ /* 0x000f68000c1e1b00 */
[----:B------:R-:W5:Y:S01]  /*2a70*/  LDG.E.64 R26, desc[UR4][R32.64+0x18] ;  /* 0x00001804201a7981 */ /* 0x000f62000c1e1b00 */
[----:B------:R-:W-:Y:S01]  /*2a80*/  UMOV UR6, 0x47ae147b ;  /* 0x47ae147b00067882 */ /* 0x000fe20000000000 */
[----:B------:R-:W-:Y:S01]  /*2a90*/  UMOV UR7, 0x3f847ae1 ;  /* 0x3f847ae100077882 */ /* 0x000fe20000000000 */
[----:B------:R-:W-:Y:S01]  /*2aa0*/  IADD3 R11, PT, PT, R11, 0x4, RZ ;  /* 0x000000040b0b7810 */ /* 0x000fe20007ffe0ff */
[----:B----4-:R-:W-:-:S02]  /*2ab0*/  DADD R4, R4, -R6 ;  /* 0x0000000004047229 */ /* 0x010fc40000000806 */
[----:B--2---:R-:W-:-:S06]  /*2ac0*/  DADD R12, R12, -R14 ;  /* 0x000000000c0c7229 */ /* 0x004fcc000000080e */
[----:B------:R-:W-:Y:S02]  /*2ad0*/  DFMA R4, R4, UR6, R2 ;  /* 0x0000000604047c2b */ /* 0x000fe40008000002 */
[----:B---3--:R-:W-:-:S06]  /*2ae0*/  DADD R16, R16, -R22 ;  /* 0x0000000010107229 */ /* 0x008fcc0000000816 */
[----:B------:R-:W-:Y:S02]  /*2af0*/  DFMA R4, R12, UR6, R4 ;  /* 0x000000060c047c2b */ /* 0x000fe40008000004 */
[----:B-----5:R-:W-:-:S06]  /*2b00*/  DADD R24, R24, -R26 ;  /* 0x0000000018187229 */ /* 0x020fcc000000081a */
[----:B------:R-:W-:-:S08]  /*2b10*/  DFMA R4, R16, UR6, R4 ;  /* 0x0000000610047c2b */ /* 0x000fd00008000004 */
[----:B------:R-:W-:-:S11]  /*2b20*/  DFMA R2, R24, UR6, R4 ;  /* 0x0000000618027c2b */ /* 0x000fd60008000004 */
.L_x_35:
[----:B------:R-:W-:Y:S05]  /*2b30*/  BSYNC.RECONVERGENT B1 ;  /* 0x0000000000017941 */ /* 0x000fea0003800200 */
.L_x_34:
[----:B------:R-:W-:Y:S05]  /*2b40*/  @!P1 BRA `(.L_x_28) ;  /* 0x0000000000589947 */ /* 0x000fea0003800000 */
[----:B0-----:R-:W0:Y:S01]  /*2b50*/  LDC.64 R16, c[0x0][0x398] ;  /* 0x0000e600ff107b82 */ /* 0x001e220000000a00 */
[----:B------:R-:W-:-:S07]  /*2b60*/  IMAD R11, R8, 0x65, R11 ;  /* 0x00000065080b7824 */ /* 0x000fce00078e020b */
[----:B------:R-:W1:Y:S01]  /*2b70*/  LDC.64 R22, c[0x0][0x388] ;  /* 0x0000e200ff167b82 */ /* 0x000e620000000a00 */
[----:B0-----:R-:W-:-:S05]  /*2b80*/  IMAD.WIDE R16, R11, 0x8, R16 ;  /* 0x000000080b107825 */ /* 0x001fca00078e0210 */
[----:B------:R-:W2:Y:S01]  /*2b90*/  LDG.E.64 R4, desc[UR4][R16.64] ;  /* 0x0000000410047981 */ /* 0x000ea2000c1e1b00 */
[----:B-1----:R-:W-:-:S05]  /*2ba0*/  IMAD.WIDE R22, R11, 0x8, R22 ;  /* 0x000000080b167825 */ /* 0x002fca00078e0216 */
        /* <DEDUP_REMOVED lines=16> */
.L_x_28:
[----:B------:R-:W-:Y:S05]  /*2cb0*/  BSYNC.RECONVERGENT B0 ;  /* 0x0000000000007941 */ /* 0x000fea0003800200 */
.L_x_27:
[C---:B------:R-:W-:Y:S01]  /*2cc0*/  ISETP.NE.AND P0, PT, R8.reuse, 0x64, PT ;  /* 0x000000640800780c */ /* 0x040fe20003f05270 */
[----:B------:R-:W-:Y:S03]  /*2cd0*/  BSSY.RECONVERGENT B1, `(.L_x_36) ;  /* 0x00000f9000017945 */ /* 0x000fe60003800200 */
[----:B------:R-:W-:-:S04]  /*2ce0*/  ISETP.EQ.OR P0, PT, R8, RZ, !P0 ;  /* 0x000000ff0800720c */ /* 0x000fc80004702670 */
[----:B------:R-:W-:-:S04]  /*2cf0*/  ISETP.EQ.OR P0, PT, R0, 0x64, P0 ;  /* 0x000000640000780c */ /* 0x000fc80000702670 */
[----:B------:R-:W-:-:S13]  /*2d00*/  ISETP.EQ.OR P0, PT, R0, RZ, P0 ;  /* 0x000000ff0000720c */ /* 0x000fda0000702670 */
[----:B------:R-:W-:Y:S05]  /*2d10*/  @P0 BRA `(.L_x_37) ;  /* 0x0000000c00d00947 */ /* 0x000fea0003800000 */
[----:B------:R-:W1:Y:S01]  /*2d20*/  LDC.64 R26, c[0x0][0x398] ;  /* 0x0000e600ff1a7b82 */ /* 0x000e620000000a00 */
[----:B0-----:R-:W-:Y:S01]  /*2d30*/  IMAD R5, R8, 0x65, RZ ;  /* 0x0000006508057824 */ /* 0x001fe200078e02ff */
[----:B------:R-:W0:Y:S03]  /*2d40*/  LDCU.64 UR6, c[0x0][0x398] ;  /* 0x00007300ff0677ac */ /* 0x000e260008000a00 */
[----:B------:R-:W-:-:S04]  /*2d50*/  IMAD.IADD R7, R0, 0x1, R5 ;  /* 0x0000000100077824 */ /* 0x000fc800078e0205 */
[----:B-1----:R-:W-:-:S05]  /*2d60*/  IMAD.WIDE R26, R7, 0x8, R26 ;  /* 0x00000008071a7825 */ /* 0x002fca00078e021a */
[----:B------:R-:W2:Y:S04]  /*2d70*/  LDG.E.64 R14, desc[UR4][R26.64+0x328] ;  /* 0x000328041a0e7981 */ /* 0x000ea8000c1e1b00 */
[----:B------:R-:W2:Y:S01]  /*2d80*/  LDG.E.64 R12, desc[UR4][R26.64+-0x328] ;  /* 0xfffcd8041a0c7981 */ /* 0x000ea2000c1e1b00 */
[----:B------:R-:W-:Y:S02]  /*2d90*/  SHF.R.S32.HI R4, RZ, 0x1f, R0 ;  /* 0x0000001fff047819 */ /* 0x000fe40000011400 */
[----:B------:R-:W-:-:S04]  /*2da0*/  IADD3 R0, P0, PT, R0, R5, RZ ;  /* 0x0000000500007210 */ /* 0x000fc80007f1e0ff */
[----:B------:R-:W-:Y:S02]  /*2db0*/  LEA.HI.X.SX32 R5, R5, R4, 0x1, P0 ;  /* 0x0000000405057211 */ /* 0x000fe400000f0eff */
[----:B0-----:R-:W-:-:S04]  /*2dc0*/  LEA R24, P0, R0, UR6, 0x3 ;  /* 0x0000000600187c11 */ /* 0x001fc8000f8018ff */
[----:B------:R-:W-:Y:S01]  /*2dd0*/  LEA.HI.X R25, R0, UR7, R5, 0x3, P0 ;  /* 0x0000000700197c11 */ /* 0x000fe200080f1c05 */
[----:B------:R-:W0:Y:S01]  /*2de0*/  MUFU.RCP64H R29, 0.019999995827674865723 ;  /* 0x3f947ae1001d7908 */ /* 0x000e220000001800 */
[----:B------:R-:W-:Y:S01]  /*2df0*/  IMAD.MOV.U32 R22, RZ, RZ, 0x47ae147b ;  /* 0x47ae147bff167424 */ /* 0x000fe200078e00ff */
[----:B------:R-:W-:Y:S01]  /*2e00*/  MOV R23, 0x3f947ae1 ;  /* 0x3f947ae100177802 */ /* 0x000fe20000000f00 */
[----:B------:R-:W-:Y:S01]  /*2e10*/  IMAD.MOV.U32 R28, RZ, RZ, 0x1 ;  /* 0x00000001ff1c7424 */ /* 0x000fe200078e00ff */
[----:B------:R-:W5:Y:S04]  /*2e20*/  LDG.E.64 R16, desc[UR4][R24.64+0x8] ;  /* 0x0000080418107981 */ /* 0x000f68000c1e1b00 */
[----:B------:R-:W5:Y:S01]  /*2e30*/  LDG.E.64 R6, desc[UR4][R24.64+-0x8] ;  /* 0xfffff80418067981 */ /* 0x000f62000c1e1b00 */
[----:B------:R-:W-:Y:S01]  /*2e40*/  UMOV UR6, 0x0 ;  /* 0x0000000000067882 */ /* 0x000fe20000000000 */
[----:B------:R-:W-:-:S02]  /*2e50*/  UMOV UR7, 0x3ff00000 ;  /* 0x3ff0000000077882 */ /* 0x000fc40000000000 */
[----:B------:R1:W5:Y:S01]  /*2e60*/  LDG.E.64 R4, desc[UR4][R26.64] ;  /* 0x000000041a047981 */ /* 0x000362000c1e1b00 */
[----:B0-----:R-:W-:-:S08]  /*2e70*/  DFMA R30, R28, -R22, UR6 ;  /* 0x000000061c1e7e2b */ /* 0x001fd00008000816 */
[----:B------:R-:W-:-:S08]  /*2e80*/  DFMA R30, R30, R30, R30 ;  /* 0x0000001e1e1e722b */ /* 0x000fd0000000001e */
[----:B------:R-:W-:-:S08]  /*2e90*/  DFMA R30, R28, R30, R28 ;  /* 0x0000001e1c1e722b */ /* 0x000fd0000000001c */
[----:B------:R-:W-:-:S08]  /*2ea0*/  DFMA R28, R30, -R22, 1 ;  /* 0x3ff000001e1c742b */ /* 0x000fd00000000816 */
[----:B------:R-:W-:Y:S01]  /*2eb0*/  DFMA R28, R30, R28, R30 ;  /* 0x0000001c1e1c722b */ /* 0x000fe2000000001e */
[----:B------:R-:W-:Y:S01]  /*2ec0*/  BSSY.RECONVERGENT B2, `(.L_x_38) ;  /* 0x0000011000027945 */ /* 0x000fe20003800200 */
[----:B--2---:R-:W-:-:S08]  /*2ed0*/  DADD R14, R14, -R12 ;  /* 0x000000000e0e7229 */ /* 0x004fd0000000080c */
[----:B-1----:R-:W-:-:S08]  /*2ee0*/  DMUL R26, R28, R14 ;  /* 0x0000000e1c1a7228 */ /* 0x002fd00000000000 */
[----:B------:R-:W-:-:S08]  /*2ef0*/  DFMA R22, R26, -R22, R14 ;  /* 0x800000161a16722b */ /* 0x000fd0000000000e */
[----:B------:R-:W-:Y:S01]  /*2f00*/  DFMA R26, R28, R22, R26 ;  /* 0x000000161c1a722b */ /* 0x000fe2000000001a */
[----:B------:R-:W-:-:S09]  /*2f10*/  FSETP.GEU.AND P1, PT, |R15|, 6.5827683646048100446e-37, PT ;  /* 0x036000000f00780b */ /* 0x000fd20003f2e200 */
[----:B------:R-:W-:-:S05]  /*2f20*/  FFMA R0, RZ, 1.1599999666213989258, R27 ;  /* 0x3f947ae1ff007823 */ /* 0x000fca000000001b */
[----:B------:R-:W-:-:S13]  /*2f30*/  FSETP.GT.AND P0, PT, |R0|, 1.469367938527859385e-39, PT ;  /* 0x001000000000780b */ /* 0x000fda0003f04200 */
[----:B------:R-:W-:Y:S05]  /*2f40*/  @P0 BRA P1, `(.L_x_39) ;  /* 0x0000000000200947 */ /* 0x000fea0000800000 */
[----:B------:R-:W-:Y:S01]  /*2f50*/  IMAD.MOV.U32 R13, RZ, RZ, R14 ;  /* 0x000000ffff0d7224 */ /* 0x000fe200078e000e */
[----:B------:R-:W-:Y:S01]  /*2f60*/  MOV R14, 0x3f947ae1 ;  /* 0x3f947ae1000e7802 */ /* 0x000fe20000000f00 */
[----:B------:R-:W-:Y:S01]  /*2f70*/  IMAD.MOV.U32 R12, RZ, RZ, R15 ;  /* 0x000000ffff0c7224 */ /* 0x000fe200078e000f */
[----:B------:R-:W-:Y:S01]  /*2f80*/  MOV R11, 0x2fb0 ;  /* 0x00002fb0000b7802 */ /* 0x000fe20000000f00 */
[----:B------:R-:W-:-:S07]  /*2f90*/  IMAD.MOV.U32 R15, RZ, RZ, 0x47ae147b ;  /* 0x47ae147bff0f7424 */ /* 0x000fce00078e00ff */
[----:B-----5:R-:W-:Y:S05]  /*2fa0*/  CALL.REL.NOINC `($__internal_0_$__cuda_sm20_div_rn_f64_full) ;  /* 0x0000000c004c7944 */ /* 0x020fea0003c00000 */
[----:B------:R-:W-:Y:S02]  /*2fb0*/  IMAD.MOV.U32 R26, RZ, RZ, R13 ;  /* 0x000000ffff1a7224 */ /* 0x000fe400078e000d */
[----:B------:R-:W-:-:S07]  /*2fc0*/  IMAD.MOV.U32 R27, RZ, RZ, R12 ;  /* 0x000000ffff1b7224 */ /* 0x000fce00078e000c */
.L_x_39:
[----:B------:R-:W-:Y:S05]  /*2fd0*/  BSYNC.RECONVERGENT B2 ;  /* 0x0000000000027941 */ /* 0x000fea0003800200 */
.L_x_38:
[----:B------:R-:W0:Y:S01]  /*2fe0*/  MUFU.RCP64H R13, 0.019999995827674865723 ;  /* 0x3f947ae1000d7908 */ /* 0x000e220000001800 */
[----:B------:R-:W-:Y:S01]  /*2ff0*/  IMAD.MOV.U32 R24, RZ, RZ, 0x47ae147b ;  /* 0x47ae147bff187424 */ /* 0x000fe200078e00ff */
[----:B------:R-:W-:Y:S01]  /*3000*/  MOV R12, 0x1 ;  /* 0x00000001000c7802 */ /* 0x000fe20000000f00 */
[----:B------:R-:W-:Y:S01]  /*3010*/  IMAD.MOV.U32 R25, RZ, RZ, 0x3f947ae1 ;  /* 0x3f947ae1ff197424 */ /* 0x000fe200078e00ff */
[----:B------:R-:W-:Y:S05]  /*3020*/  BSSY.RECONVERGENT B2, `(.L_x_40) ;  /* 0x0000016000027945 */ /* 0x000fea0003800200 */
        /* <DEDUP_REMOVED lines=14> */
[----:B------:R-:W-:Y:S01]  /*3110*/  MOV R11, 0x3160 ;  /* 0x00003160000b7802 */ /* 0x000fe20000000f00 */
[----:B------:R-:W-:Y:S02]  /*3120*/  IMAD.MOV.U32 R12, RZ, RZ, R15 ;  /* 0x000000ffff0c7224 */ /* 0x000fe400078e000f */
[----:B------:R-:W-:Y:S02]  /*3130*/  IMAD.MOV.U32 R15, RZ, RZ, 0x47ae147b ;  /* 0x47ae147bff0f7424 */ /* 0x000fe400078e00ff */
[----:B------:R-:W-:-:S07]  /*3140*/  IMAD.MOV.U32 R14, RZ, RZ, 0x3f947ae1 ;  /* 0x3f947ae1ff0e7424 */ /* 0x000fce00078e00ff */
[----:B------:R-:W-:Y:S05]  /*3150*/  CALL.REL.NOINC `($__internal_0_$__cuda_sm20_div_rn_f64_full) ;  /* 0x0000000800e07944 */ /* 0x000fea0003c00000 */
[----:B------:R-:W-:Y:S01]  /*3160*/  MOV R22, R13 ;  /* 0x0000000d00167202 */ /* 0x000fe20000000f00 */
[----:B------:R-:W-:-:S07]  /*3170*/  IMAD.MOV.U32 R23, RZ, RZ, R12 ;  /* 0x000000ffff177224 */ /* 0x000fce00078e000c */
.L_x_41:
[----:B------:R-:W-:Y:S05]  /*3180*/  BSYNC.RECONVERGENT B2 ;  /* 0x0000000000027941 */ /* 0x000fea0003800200 */
.L_x_40:
[----:B------:R-:W0:Y:S01]  /*3190*/  MUFU.RCP64H R25, 9.9999946542084217072e-05 ;  /* 0x3f1a36e200197908 */ /* 0x000e220000001800 */
[----:B------:R-:W-:Y:S01]  /*31a0*/  IMAD.MOV.U32 R12, RZ, RZ, -0x14e3bcd3 ;  /* 0xeb1c432dff0c7424 */ /* 0x000fe200078e00ff */
[----:B------:R-:W-:Y:S01]  /*31b0*/  UMOV UR6, 0x0 ;  /* 0x0000000000067882 */ /* 0x000fe20000000000 */
[----:B------:R-:W-:Y:S01]  /*31c0*/  IMAD.MOV.U32 R13, RZ, RZ, 0x3f1a36e2 ;  /* 0x3f1a36e2ff0d7424 */ /* 0x000fe200078e00ff */
[----:B------:R-:W-:Y:S01]  /*31d0*/  UMOV UR7, 0x3ff00000 ;  /* 0x3ff0000000077882 */ /* 0x000fe20000000000 */
[----:B------:R-:W-:Y:S01]  /*31e0*/  IMAD.MOV.U32 R24, RZ, RZ, 0x1 ;  /* 0x00000001ff187424 */ /* 0x000fe200078e00ff */
[----:B------:R-:W-:Y:S05]  /*31f0*/  BSSY.RECONVERGENT B2, `(.L_x_42) ;  /* 0x0000018000027945 */ /* 0x000fea0003800200 */
        /* <DEDUP_REMOVED lines=15> */
[----:B------:R-:W-:Y:S01]  /*32f0*/  MOV R13, R14 ;  /* 0x0000000e000d7202 */ /* 0x000fe20000000f00 */
[----:B------:R-:W-:Y:S01]  /*3300*/  IMAD.MOV.U32 R12, RZ, RZ, R15 ;  /* 0x000000ffff0c7224 */ /* 0x000fe200078e000f */
[----:B------:R-:W-:Y:S01]  /*3310*/  MOV R11, 0x3350 ;  /* 0x00003350000b7802 */ /* 0x000fe20000000f00 */
[----:B------:R-:W-:Y:S02]  /*3320*/  IMAD.MOV.U32 R15, RZ, RZ, -0x14e3bcd3 ;  /* 0xeb1c432dff0f7424 */ /* 0x000fe400078e00ff */
[----:B------:R-:W-:-:S07]  /*3330*/  IMAD.MOV.U32 R14, RZ, RZ, 0x3f1a36e2 ;  /* 0x3f1a36e2ff0e7424 */ /* 0x000fce00078e00ff */
[----:B------:R-:W-:Y:S05]  /*3340*/  CALL.REL.NOINC `($__internal_0_$__cuda_sm20_div_rn_f64_full) ;  /* 0x0000000800647944 */ /* 0x000fea0003c00000 */
[----:B------:R-:W-:Y:S01]  /*3350*/  MOV R6, R13 ;  /* 0x0000000d00067202 */ /* 0x000fe20000000f00 */
[----:B------:R-:W-:-:S07]  /*3360*/  IMAD.MOV.U32 R7, RZ, RZ, R12 ;  /* 0x000000ffff077224 */ /* 0x000fce00078e000c */
.L_x_43:
[----:B------:R-:W-:Y:S05]  /*3370*/  BSYNC.RECONVERGENT B2 ;  /* 0x0000000000027941 */ /* 0x000fea0003800200 */
.L_x_42:
[----:B------:R-:W0:Y:S01]  /*3380*/  MUFU.RCP64H R15, 9.9999946542084217072e-05 ;  /* 0x3f1a36e2000f7908 */ /* 0x000e220000001800 */
[----:B------:R-:W-:Y:S02]  /*3390*/  HFMA2 R14, -RZ, RZ, 0, 5.9604644775390625e-08 ;  /* 0x00000001ff0e7431 */ /* 0x000fe400000001ff */
[----:B------:R-:W-:Y:S01]  /*33a0*/  IMAD.MOV.U32 R12, RZ, RZ, -0x14e3bcd3 ;  /* 0xeb1c432dff0c7424 */ /* 0x000fe200078e00ff */
[----:B------:R-:W-:Y:S01]  /*33b0*/  UMOV UR6, 0xeb1c432d ;  /* 0xeb1c432d00067882 */ /* 0x000fe20000000000 */
[----:B------:R-:W-:Y:S01]  /*33c0*/  IMAD.MOV.U32 R13, RZ, RZ, 0x3f1a36e2 ;  /* 0x3f1a36e2ff0d7424 */ /* 0x000fe200078e00ff */
[----:B------:R-:W-:Y:S01]  /*33d0*/  UMOV UR7, 0x3f1a36e2 ;  /* 0x3f1a36e200077882 */ /* 0x000fe20000000000 */
[----:B------:R-:W-:Y:S01]  /*33e0*/  BSSY.RECONVERGENT B2, `(.L_x_44) ;  /* 0x0000019000027945 */ /* 0x000fe20003800200 */
[----:B------:R-:W-:-:S03]  /*33f0*/  DMUL R2, R20, R2 ;  /* 0x0000000214027228 */ /* 0x000fc60000000000 */
        /* <DEDUP_REMOVED lines=23> */
.L_x_45:
[----:B------:R-:W-:Y:S05]  /*3570*/  BSYNC.RECONVERGENT B2 ;  /* 0x0000000000027941 */ /* 0x000fea0003800200 */
.L_x_44:
[----:B------:R-:W0:Y:S01]  /*3580*/  MUFU.RCP64H R15, -8.5 ;  /* 0xc0210000000f7908 */ /* 0x000e220000001800 */
[----:B------:R-:W-:Y:S01]  /*3590*/  IMAD.MOV.U32 R16, RZ, RZ, 0x0 ;  /* 0x00000000ff107424 */ /* 0x000fe200078e00ff */
[----:B------:R-:W-:Y:S01]  /*35a0*/  DADD R28, R18, -2 ;  /* 0xc0000000121c7429 */ /* 0x000fe20000000000 */
[----:B------:R-:W-:Y:S01]  /*35b0*/  IMAD.MOV.U32 R17, RZ, RZ, 0x40210000 ;  /* 0x40210000ff117424 */ /* 0x000fe200078e00ff */
[----:B------:R-:W-:Y:S01]  /*35c0*/  DMUL R30, R20, 0.25 ;  /* 0x3fd00000141e7828 */ /* 0x000fe20000000000 */
[----:B------:R-:W-:Y:S01]  /*35d0*/  IMAD.MOV.U32 R14, RZ, RZ, 0x1 ;  /* 0x00000001ff0e7424 */ /* 0x000fe200078e00ff */
[----:B------:R-:W-:Y:S01]  /*35e0*/  MOV R32, 0x0 ;  /* 0x0000000000207802 */ /* 0x000fe20000000f00 */
[----:B------:R-:W-:Y:S01]  /*35f0*/  IMAD.MOV.U32 R33, RZ, RZ, 0x40000000 ;  /* 0x40000000ff217424 */ /* 0x000fe200078e00ff */
[----:B------:R-:W-:Y:S01]  /*3600*/  DFMA R2, R2, 0.5, R12 ;  /* 0x3fe000000202782b */ /* 0x000fe2000000000c */
[----:B------:R-:W-:Y:S01]  /*3610*/  UMOV UR6, 0x1e1e1e1e ;  /* 0x1e1e1e1e00067882 */ /* 0x000fe20000000000 */
[----:B------:R-:W-:Y:S01]  /*3620*/  UMOV UR7, 0x3fce1e1e ;  /* 0x3fce1e1e00077882 */ /* 0x000fe20000000000 */
[----:B------:R-:W-:Y:S01]  /*3630*/  BSSY.RECONVERGENT B2, `(.L_x_46) ;  /* 0x000001f000027945 */ /* 0x000fe20003800200 */
[----:B------:R-:W-:-:S04]  /*3640*/  DMUL R6, R30, R6 ;  /* 0x000000061e067228 */ /* 0x000fc80000000000 */
[----:B------:R-:W-:Y:S02]  /*3650*/  DMUL R2, R2, 0.25 ;  /* 0x3fd0000002027828 */ /* 0x000fe40000000000 */
[----:B0-----:R-:W-:Y:S02]  /*3660*/  DFMA R24, R14, R16, 1 ;  /* 0x3ff000000e18742b */ /* 0x001fe40000000010 */
[----:B------:R-:W-:-:S06]  /*3670*/  DMUL R6, R6, 0.5 ;  /* 0x3fe0000006067828 */ /* 0x000fcc0000000000 */
[----:B------:R-:W-:Y:S02]  /*3680*/  DFMA R24, R24, R24, R24 ;  /* 0x000000181818722b */ /* 0x000fe40000000018 */
[----:B------:R-:W-:-:S06]  /*3690*/  DFMA R2, R2, R22, R6 ;  /* 0x000000160202722b */ /* 0x000fcc0000000006 */
[----:B------:R-:W-:Y:S02]  /*36a0*/  DFMA R24, R14, R24, R14 ;  /* 0x000000180e18722b */ /* 0x000fe4000000000e */
[C---:B------:R-:W-:Y:S02]  /*36b0*/  DADD R14, R28.reuse, 1 ;  /* 0x3ff000001c0e7429 */ /* 0x040fe40000000000 */
[----:B------:R-:W-:-:S04]  /*36c0*/  DFMA R28, R28, R32, -2.25 ;  /* 0xc00200001c1c742b */ /* 0x000fc80000000020 */
[----:B------:R-:W-:-:S04]  /*36d0*/  DFMA R18, R24, R16, 1 ;  /* 0x3ff000001812742b */ /* 0x000fc80000000010 */
[----:B------:R-:W-:Y:S01]  /*36e0*/  DMUL R28, R28, -UR6 ;  /* 0x800000061c1c7c28 */ /* 0x000fe20008000000 */
[----:B------:R-:W-:-:S03]  /*36f0*/  FSETP.GEU.AND P1, PT, |R15|, 6.5827683646048100446e-37, PT ;  /* 0x036000000f00780b */ /* 0x000fc60003f2e200 */
[----:B------:R-:W-:-:S04]  /*3700*/  DFMA R18, R24, R18, R24 ;  /* 0x000000121812722b */ /* 0x000fc80000000018 */
[----:B------:R-:W-:-:S04]  /*3710*/  DMUL R28, R20, R28 ;  /* 0x0000001c141c7228 */ /* 0x000fc80000000000 */
[----:B------:R-:W-:-:S04]  /*3720*/  DMUL R16, R18, R14 ;  /* 0x0000000e12107228 */ /* 0x000fc80000000000 */
[----:B------:R-:W-:-:S04]  /*3730*/  DFMA R26, R28, R26, R2 ;  /* 0x0000001a1c1a722b */ /* 0x000fc80000000002 */
[----:B------:R-:W-:-:S08]  /*3740*/  DFMA R24, R16, 8.5, R14 ;  /* 0x402100001018782b */ /* 0x000fd0000000000e */
[----:B------:R-:W-:-:S10]  /*3750*/  DFMA R12, R18, R24, R16 ;  /* 0x00000018120c722b */ /* 0x000fd40000000010 */
[----:B------:R-:W-:-:S05]  /*3760*/  FFMA R0, RZ, -2.515625, R13 ;  /* 0xc0210000ff007823 */ /* 0x000fca000000000d */
[----:B------:R-:W-:-:S13]  /*3770*/  FSETP.GT.AND P0, PT, |R0|, 1.469367938527859385e-39, PT ;  /* 0x001000000000780b */ /* 0x000fda0003f04200 */
[----:B------:R-:W-:Y:S05]  /*3780*/  @P0 BRA P1, `(.L_x_47) ;  /* 0x0000000000240947 */ /* 0x000fea0000800000 */
[----:B------:R-:W-:Y:S01]  /*3790*/  IMAD.MOV.U32 R13, RZ, RZ, R14 ;  /* 0x000000ffff0d7224 */ /* 0x000fe200078e000e */
[----:B------:R-:W-:Y:S01]  /*37a0*/  MOV R11, 0x37f0 ;  /* 0x000037f0000b7802 */ /* 0x000fe20000000f00 */
[----:B------:R-:W-:Y:S01]  /*37b0*/  IMAD.MOV.U32 R12, RZ, RZ, R15 ;  /* 0x000000ffff0c7224 */ /* 0x000fe200078e000f */
[----:B------:R-:W-:Y:S01]  /*37c0*/  MOV R15, RZ ;  /* 0x000000ff000f7202 */ /* 0x000fe20000000f00 */
[----:B------:R-:W-:-:S07]  /*37d0*/  IMAD.MOV.U32 R14, RZ, RZ, -0x3fdf0000 ;  /* 0xc0210000ff0e7424 */ /* 0x000fce00078e00ff */
[----:B------:R-:W-:Y:S05]  /*37e0*/  CALL.REL.NOINC `($__internal_0_$__cuda_sm20_div_rn_f64_full) ;  /* 0x00000004003c7944 */ /* 0x000fea0003c00000 */
[----:B------:R-:W-:-:S04]  /*37f0*/  LOP3.LUT R13, R13, R12, RZ, 0x3c, !PT ;  /* 0x0000000c0d0d7212 */ /* 0x000fc800078e3cff */
[----:B------:R-:W-:-:S04]  /*3800*/  LOP3.LUT R12, R13, R12, RZ, 0x3c, !PT ;  /* 0x0000000c0d0c7212 */ /* 0x000fc800078e3cff */
[----:B------:R-:W-:-:S07]  /*3810*/  LOP3.LUT R13, R13, R12, RZ, 0x3c, !PT ;  /* 0x0000000c0d0d7212 */ /* 0x000fce00078e3cff */
.L_x_47:
[----:B------:R-:W-:Y:S05]  /*3820*/  BSYNC.RECONVERGENT B2 ;  /* 0x0000000000027941 */ /* 0x000fea0003800200 */
.L_x_46:
[----:B------:R-:W-:Y:S01]  /*3830*/  IMAD.MOV.U32 R2, RZ, RZ, 0x652b82fe ;  /* 0x652b82feff027424 */ /* 0x000fe200078e00ff */
[----:B------:R-:W-:Y:S01]  /*3840*/  UMOV UR6, 0xfefa39ef ;  /* 0xfefa39ef00067882 */ /* 0x000fe20000000000 */
[----:B------:R-:W-:Y:S01]  /*3850*/  IMAD.MOV.U32 R3, RZ, RZ, 0x3ff71547 ;  /* 0x3ff71547ff037424 */ /* 0x000fe200078e00ff */
[----:B------:R-:W-:Y:S01]  /*3860*/  UMOV UR7, 0x3fe62e42 ;  /* 0x3fe62e4200077882 */ /* 0x000fe20000000000 */
[----:B------:R-:W-:Y:S01]  /*3870*/  FSETP.GEU.AND P0, PT, |R13|, 4.1917929649353027344, PT ;  /* 0x4086232b0d00780b */ /* 0x000fe20003f0e200 */
[----:B------:R-:W-:Y:S03]  /*3880*/  BSSY.RECONVERGENT B0, `(.L_x_48) ;  /* 0x0000036000007945 */ /* 0x000fe60003800200 */
[----:B------:R-:W-:-:S08]  /*3890*/  DFMA R2, R12, R2, 6.75539944105574400000e+15 ;  /* 0x433800000c02742b */ /* 0x000fd00000000002 */
[----:B------:R-:W-:-:S08]  /*38a0*/  DADD R6, R2, -6.75539944105574400000e+15 ;  /* 0xc338000002067429 */ /* 0x000fd00000000000 */
[----:B------:R-:W-:Y:S01]  /*38b0*/  DFMA R14, R6, -UR6, R12 ;  /* 0x80000006060e7c2b */ /* 0x000fe2000800000c */
[----:B------:R-:W-:Y:S01]  /*38c0*/  UMOV UR6, 0x3b39803f ;  /* 0x3b39803f00067882 */ /* 0x000fe20000000000 */
[----:B------:R-:W-:-:S06]  /*38d0*/  UMOV UR7, 0x3c7abc9e ;  /* 0x3c7abc9e00077882 */ /* 0x000fcc0000000000 */
[----:B------:R-:W-:Y:S01]  /*38e0*/  DFMA R14, R6, -UR6, R14 ;  /* 0x80000006060e7c2b */ /* 0x000fe2000800000e */
[----:B------:R-:W-:Y:S01]  /*38f0*/  UMOV UR6, 0x69ce2bdf ;  /* 0x69ce2bdf00067882 */ /* 0x000fe20000000000 */
[----:B------:R-:W-:Y:S01]  /*3900*/  MOV R6, 0xfca213ea ;  /* 0xfca213ea00067802 */ /* 0x000fe20000000f00 */
[----:B------:R-:W-:Y:S01]  /*3910*/  IMAD.MOV.U32 R7, RZ, RZ, 0x3e928af3 ;  /* 0x3e928af3ff077424 */ /* 0x000fe200078e00ff */
[----:B------:R-:W-:-:S05]  /*3920*/  UMOV UR7, 0x3e5ade15 ;  /* 0x3e5ade1500077882 */ /* 0x000fca0000000000 */
        /* <DEDUP_REMOVED lines=27> */
[----:B------:R-:W-:Y:S02]  /*3ae0*/  IMAD R7, R2, 0x100000, R15 ;  /* 0x0010000002077824 */ /* 0x000fe400078e020f */
[----:B------:R-:W-:Y:S01]  /*3af0*/  IMAD.MOV.U32 R6, RZ, RZ, R14 ;  /* 0x000000ffff067224 */ /* 0x000fe200078e000e */
        /* <DEDUP_REMOVED lines=8> */
[----:B------:R-:W-:-:S04]  /*3b80*/  @!P1 SHF.R.S32.HI R3, RZ, 0x1, R0 ;  /* 0x00000001ff039819 */ /* 0x000fc80000011400 */
[----:B------:R-:W-:Y:S01]  /*3b90*/  @!P1 IADD3 R2, PT, PT, R2, -R3, RZ ;  /* 0x8000000302029210 */ /* 0x000fe20007ffe0ff */
[----:B------:R-:W-:-:S03]  /*3ba0*/  @!P1 IMAD R3, R3, 0x100000, R15 ;  /* 0x0010000003039824 */ /* 0x000fc600078e020f */
[----:B------:R-:W-:Y:S01]  /*3bb0*/  @!P1 LEA R13, R2, 0x3ff00000, 0x14 ;  /* 0x3ff00000020d9811 */ /* 0x000fe200078ea0ff */
[----:B------:R-:W-:-:S06]  /*3bc0*/  @!P1 IMAD.MOV.U32 R2, RZ, RZ, R14 ;  /* 0x000000ffff029224 */ /* 0x000fcc00078e000e */
[----:B------:R-:W-:-:S11]  /*3bd0*/  @!P1 DMUL R6, R2, R12 ;  /* 0x0000000c02069228 */ /* 0x000fd60000000000 */
.L_x_49:
[----:B------:R-:W-:Y:S05]  /*3be0*/  BSYNC.RECONVERGENT B0 ;  /* 0x0000000000007941 */ /* 0x000fea0003800200 */
.L_x_48:
[----:B------:R-:W-:Y:S01]  /*3bf0*/  UMOV UR6, 0x16fb03b5 ;  /* 0x16fb03b500067882 */ /* 0x000fe20000000000 */
[----:B------:R-:W-:Y:S02]  /*3c00*/  UMOV UR7, 0x3fc8c51d ;  /* 0x3fc8c51d00077882 */ /* 0x000fe40000000000 */
[----:B------:R-:W-:Y:S01]  /*3c10*/  DMUL R6, R6, UR6 ;  /* 0x0000000606067c28 */ /* 0x000fe20008000000 */
[----:B------:R-:W-:Y:S01]  /*3c20*/  UMOV UR6, 0xd2f1a9fc ;  /* 0xd2f1a9fc00067882 */ /* 0x000fe20000000000 */
[----:B------:R-:W-:-:S06]  /*3c30*/  UMOV UR7, 0x3f50624d ;  /* 0x3f50624d00077882 */ /* 0x000fcc0000000000 */
[----:B------:R-:W-:-:S08]  /*3c40*/  DMUL R6, R26, R6 ;  /* 0x000000061a067228 */ /* 0x000fd00000000000 */
[----:B------:R-:W-:-:S11]  /*3c50*/  DFMA R20, R6, UR6, R4 ;  /* 0x0000000606147c2b */ /* 0x000fd60008000004 */
.L_x_37:
[----:B------:R-:W-:Y:S05]  /*3c60*/  BSYNC.RECONVERGENT B1 ;  /* 0x0000000000017941 */ /* 0x000fea0003800200 */
.L_x_36:
[----:B------:R-:W1:Y:S02]  /*3c70*/  LDC.64 R2, c[0x0][0x390] ;  /* 0x0000e400ff027b82 */ /* 0x000e640000000a00 */
[----:B-1----:R-:W-:Y:S01]  /*3c80*/  IMAD.WIDE R2, R10, 0x8, R2 ;  /* 0x000000080a027825 */ /* 0x002fe200078e0202 */
[----:B------:R-:W-:-:S04]  /*3c90*/  IADD3 R10, PT, PT, R9, R10, RZ ;  /* 0x0000000a090a7210 */ /* 0x000fc80007ffe0ff */
[----:B------:R2:W-:Y:S01]  /*3ca0*/  STG.E.64 desc[UR4][R2.64], R20 ;  /* 0x0000001402007986 */ /* 0x0005e2000c101b04 */
[----:B------:R-:W-:-:S13]  /*3cb0*/  ISETP.GE.AND P0, PT, R10, 0x27d9, PT ;  /* 0x000027d90a00780c */ /* 0x000fda0003f06270 */
[----:B--2---:R-:W-:Y:S05]  /*3cc0*/  @!P0 BRA `(.L_x_50) ;  /* 0xffffffc000f48947 */ /* 0x004fea000383ffff */
[----:B------:R-:W-:Y:S05]  /*3cd0*/  EXIT ;  /* 0x000000000000794d */ /* 0x000fea0003800000 */
        .weak           $__internal_0_$__cuda_sm20_div_rn_f64_full
        .type           $__internal_0_$__cuda_sm20_div_rn_f64_full,@function
        .size           $__internal_0_$__cuda_sm20_div_rn_f64_full,(.L_x_57 - $__internal_0_$__cuda_sm20_div_rn_f64_full)
$__internal_0_$__cuda_sm20_div_rn_f64_full:
[----:B------:R-:W-:Y:S01]  /*3ce0*/  IMAD.MOV.U32 R33, RZ, RZ, R12 ;  /* 0x000000ffff217224 */ /* 0x000fe200078e000c */
[C---:B------:R-:W-:Y:S01]  /*3cf0*/  FSETP.GEU.AND P0, PT, |R14|.reuse, 1.469367938527859385e-39, PT ;  /* 0x001000000e00780b */ /* 0x040fe20003f0e200 */
[----:B------:R-:W-:Y:S01]  /*3d00*/  IMAD.MOV.U32 R24, RZ, RZ, R15 ;  /* 0x000000ffff187224 */ /* 0x000fe200078e000f */
[----:B------:R-:W-:Y:S01]  /*3d10*/  LOP3.LUT R12, R14, 0x800fffff, RZ, 0xc0, !PT ;  /* 0x800fffff0e0c7812 */ /* 0x000fe200078ec0ff */
[----:B------:R-:W-:Y:S01]  /*3d20*/  IMAD.MOV.U32 R32, RZ, RZ, R13 ;  /* 0x000000ffff207224 */ /* 0x000fe200078e000d */
[C---:B------:R-:W-:Y:S01]  /*3d30*/  FSETP.GEU.AND P2, PT, |R33|.reuse, 1.469367938527859385e-39, PT ;  /* 0x001000002100780b */ /* 0x040fe20003f4e200 */
[----:B------:R-:W-:Y:S01]  /*3d40*/  IMAD.MOV.U32 R30, RZ, RZ, R15 ;  /* 0x000000ffff1e7224 */ /* 0x000fe200078e000f */
[----:B------:R-:W-:Y:S01]  /*3d50*/  MOV R25, R14 ;  /* 0x0000000e00197202 */ /* 0x000fe20000000f00 */
[----:B------:R-:W-:Y:S01]  /*3d60*/  IMAD.MOV.U32 R36, RZ, RZ, R32 ;  /* 0x000000ffff247224 */ /* 0x000fe200078e0020 */
[----:B------:R-:W-:Y:S01]  /*3d70*/  LOP3.LUT R31, R12, 0x3ff00000, RZ, 0xfc, !PT ;  /* 0x3ff000000c1f7812 */ /* 0x000fe200078efcff */
[----:B------:R-:W-:Y:S01]  /*3d80*/  BSSY.RECONVERGENT B0, `(.L_x_51) ;  /* 0x0000056000007945 */ /* 0x000fe20003800200 */
[----:B------:R-:W-:-:S02]  /*3d90*/  LOP3.LUT R12, R33, 0x7ff00000, RZ, 0xc0, !PT ;  /* 0x7ff00000210c7812 */ /* 0x000fc400078ec0ff */
[----:B------:R-:W-:Y:S01]  /*3da0*/  LOP3.LUT R14, R14, 0x7ff00000, RZ, 0xc0, !PT ;  /* 0x7ff000000e0e7812 */ /* 0x000fe200078ec0ff */
[----:B------:R-:W-:-:S03]  /*3db0*/  @!P0 DMUL R30, R24, 8.98846567431157953865e+307 ;  /* 0x7fe00000181e8828 */ /* 0x000fc60000000000 */
[C---:B------:R-:W-:Y:S02]  /*3dc0*/  ISETP.GE.U32.AND P1, PT, R12.reuse, R14, PT ;  /* 0x0000000e0c00720c */ /* 0x040fe40003f26070 */
[----:B------:R-:W-:Y:S01]  /*3dd0*/  @!P2 LOP3.LUT R13, R25, 0x7ff00000, RZ, 0xc0, !PT ;  /* 0x7ff00000190da812 */ /* 0x000fe200078ec0ff */
[----:B------:R-:W0:Y:S01]  /*3de0*/  MUFU.RCP64H R29, R31 ;  /* 0x0000001f001d7308 */ /* 0x000e220000001800 */
[----:B------:R-:W-:Y:S02]  /*3df0*/  @!P2 MOV R34, RZ ;  /* 0x000000ff0022a202 */ /* 0x000fe40000000f00 */
[----:B------:R-:W-:Y:S01]  /*3e00*/  @!P2 ISETP.GE.U32.AND P3, PT, R12, R13, PT ;  /* 0x0000000d0c00a20c */ /* 0x000fe20003f66070 */
[----:B------:R-:W-:Y:S01]  /*3e10*/  IMAD.MOV.U32 R13, RZ, RZ, 0x1ca00000 ;  /* 0x1ca00000ff0d7424 */ /* 0x000fe200078e00ff */
[----:B------:R-:W-:-:S04]  /*3e20*/  @!P0 LOP3.LUT R14, R31, 0x7ff00000, RZ, 0xc0, !PT ;  /* 0x7ff000001f0e8812 */ /* 0x000fc800078ec0ff */
[C---:B------:R-:W-:Y:S02]  /*3e30*/  @!P2 SEL R15, R13.reuse, 0x63400000, !P3 ;  /* 0x634000000d0fa807 */ /* 0x040fe40005800000 */
[----:B------:R-:W-:Y:S02]  /*3e40*/  SEL R28, R13, 0x63400000, !P1 ;  /* 0x634000000d1c7807 */ /* 0x000fe40004800000 */
[--C-:B------:R-:W-:Y:S02]  /*3e50*/  @!P2 LOP3.LUT R15, R15, 0x80000000, R33.reuse, 0xf8, !PT ;  /* 0x800000000f0fa812 */ /* 0x100fe400078ef821 */
[----:B------:R-:W-:Y:S01]  /*3e60*/  LOP3.LUT R37, R28, 0x800fffff, R33, 0xf8, !PT ;  /* 0x800fffff1c257812 */ /* 0x000fe200078ef821 */
[----:B------:R-:W-:Y:S01]  /*3e70*/  IMAD.MOV.U32 R28, RZ, RZ, 0x1 ;  /* 0x00000001ff1c7424 */ /* 0x000fe200078e00ff */
[----:B------:R-:W-:Y:S01]  /*3e80*/  @!P2 LOP3.LUT R35, R15, 0x100000, RZ, 0xfc, !PT ;  /* 0x001000000f23a812 */ /* 0x000fe200078efcff */
[----:B------:R-:W-:-:S05]  /*3e90*/  IMAD.MOV.U32 R15, RZ, RZ, R12 ;  /* 0x000000ffff0f7224 */ /* 0x000fca00078e000c */
[----:B------:R-:W-:Y:S02]  /*3ea0*/  @!P2 DFMA R36, R36, 2, -R34 ;  /* 0x400000002424a82b */ /* 0x000fe40000000822 */
[----:B0-----:R-:W-:-:S08]  /*3eb0*/  DFMA R34, R28, -R30, 1 ;  /* 0x3ff000001c22742b */ /* 0x001fd0000000081e */
[----:B------:R-:W-:Y:S01]  /*3ec0*/  DFMA R34, R34, R34, R34 ;  /* 0x000000222222722b */ /* 0x000fe20000000022 */
[----:B------:R-:W-:-:S07]  /*3ed0*/  @!P2 LOP3.LUT R15, R37, 0x7ff00000, RZ, 0xc0, !PT ;  /* 0x7ff00000250fa812 */ /* 0x000fce00078ec0ff */
[----:B------:R-:W-:-:S08]  /*3ee0*/  DFMA R28, R28, R34, R28 ;  /* 0x000000221c1c722b */ /* 0x000fd0000000001c */
[----:B------:R-:W-:-:S08]  /*3ef0*/  DFMA R38, R28, -R30, 1 ;  /* 0x3ff000001c26742b */ /* 0x000fd0000000081e */
[----:B------:R-:W-:-:S08]  /*3f00*/  DFMA R38, R28, R38, R28 ;  /* 0x000000261c26722b */ /* 0x000fd0000000001c */
[----:B------:R-:W-:-:S08]  /*3f10*/  DMUL R28, R38, R36 ;  /* 0x00000024261c7228 */ /* 0x000fd00000000000 */
[----:B------:R-:W-:-:S08]  /*3f20*/  DFMA R34, R28, -R30, R36 ;  /* 0x8000001e1c22722b */ /* 0x000fd00000000024 */
[----:B------:R-:W-:Y:S01]  /*3f30*/  DFMA R34, R38, R34, R28 ;  /* 0x000000222622722b */ /* 0x000fe2000000001c */
[----:B------:R-:W-:-:S05]  /*3f40*/  VIADD R28, R15, 0xffffffff ;  /* 0xffffffff0f1c7836 */ /* 0x000fca0000000000 */
[----:B------:R-:W-:Y:S02]  /*3f50*/  ISETP.GT.U32.AND P0, PT, R28, 0x7feffffe, PT ;  /* 0x7feffffe1c00780c */ /* 0x000fe40003f04070 */
[----:B------:R-:W-:-:S04]  /*3f60*/  IADD3 R28, PT, PT, R14, -0x1, RZ ;  /* 0xffffffff0e1c7810 */ /* 0x000fc80007ffe0ff */
[----:B------:R-:W-:-:S13]  /*3f70*/  ISETP.GT.U32.OR P0, PT, R28, 0x7feffffe, P0 ;  /* 0x7feffffe1c00780c */ /* 0x000fda0000704470 */
[----:B------:R-:W-:Y:S05]  /*3f80*/  @P0 BRA `(.L_x_52) ;  /* 0x0000000000740947 */ /* 0x000fea0003800000 */
[----:B------:R-:W-:-:S04]  /*3f90*/  LOP3.LUT R14, R25, 0x7ff00000, RZ, 0xc0, !PT ;  /* 0x7ff00000190e7812 */ /* 0x000fc800078ec0ff */
[CC--:B------:R-:W-:Y:S02]  /*3fa0*/  VIADDMNMX R15, R12.reuse, -R14.reuse, 0xb9600000, !PT ;  /* 0xb96000000c0f7446 */ /* 0x0c0fe4000780090e */
[----:B------:R-:W-:Y:S01]  /*3fb0*/  ISETP.GE.U32.AND P0, PT, R12, R14, PT ;  /* 0x0000000e0c00720c */ /* 0x000fe20003f06070 */
[----:B------:R-:W-:Y:S01]  /*3fc0*/  IMAD.MOV.U32 R14, RZ, RZ, RZ ;  /* 0x000000ffff0e7224 */ /* 0x000fe200078e00ff */
[----:B------:R-:W-:Y:S02]  /*3fd0*/  VIMNMX R15, PT, PT, R15, 0x46a00000, PT ;  /* 0x46a000000f0f7848 */ /* 0x000fe40003fe0100 */
[----:B------:R-:W-:-:S05]  /*3fe0*/  SEL R13, R13, 0x63400000, !P0 ;  /* 0x634000000d0d7807 */ /* 0x000fca0004000000 */
[----:B------:R-:W-:-:S04]  /*3ff0*/  IMAD.IADD R13, R15, 0x1, -R13 ;  /* 0x000000010f0d7824 */ /* 0x000fc800078e0a0d */
[----:B------:R-:W-:-:S06]  /*4000*/  VIADD R15, R13, 0x7fe00000 ;  /* 0x7fe000000d0f7836 */ /* 0x000fcc0000000000 */
[----:B------:R-:W-:-:S10]  /*4010*/  DMUL R28, R34, R14 ;  /* 0x0000000e221c7228 */ /* 0x000fd40000000000 */
[----:B------:R-:W-:-:S13]  /*4020*/  FSETP.GTU.AND P0, PT, |R29|, 1.469367938527859385e-39, PT ;  /* 0x001000001d00780b */ /* 0x000fda0003f0c200 */
[----:B------:R-:W-:Y:S05]  /*4030*/  @P0 BRA `(.L_x_53) ;  /* 0x0000000000a80947 */ /* 0x000fea0003800000 */
[----:B------:R-:W-:-:S06]  /*4040*/  DFMA R30, R34, -R30, R36 ;  /* 0x8000001e221e722b */ /* 0x000fcc0000000024 */
[----:B------:R-:W-:-:S04]  /*4050*/  MOV R30, RZ ;  /* 0x000000ff001e7202 */ /* 0x000fc80000000f00 */
[C---:B------:R-:W-:Y:S02]  /*4060*/  FSETP.NEU.AND P0, PT, R31.reuse, RZ, PT ;  /* 0x000000ff1f00720b */ /* 0x040fe40003f0d000 */
[----:B------:R-:W-:-:S04]  /*4070*/  LOP3.LUT R24, R31, 0x80000000, R25, 0x48, !PT ;  /* 0x800000001f187812 */ /* 0x000fc800078e4819 */
[----:B------:R-:W-:-:S07]  /*4080*/  LOP3.LUT R31, R24, R15, RZ, 0xfc, !PT ;  /* 0x0000000f181f7212 */ /* 0x000fce00078efcff */
[----:B------:R-:W-:Y:S05]  /*4090*/  @!P0 BRA `(.L_x_53) ;  /* 0x0000000000908947 */ /* 0x000fea0003800000 */
[----:B------:R-:W-:Y:S01]  /*40a0*/  IMAD.MOV R15, RZ, RZ, -R13 ;  /* 0x000000ffff0f7224 */ /* 0x000fe200078e0a0d */
[----:B------:R-:W-:Y:S01]  /*40b0*/  IADD3 R13, PT, PT, -R13, -0x43300000, RZ ;  /* 0xbcd000000d0d7810 */ /* 0x000fe20007ffe1ff */
[----:B------:R-:W-:-:S06]  /*40c0*/  IMAD.MOV.U32 R14, RZ, RZ, RZ ;  /* 0x000000ffff0e7224 */ /* 0x000fcc00078e00ff */
[----:B------:R-:W-:Y:S02]  /*40d0*/  DFMA R14, R28, -R14, R34 ;  /* 0x8000000e1c0e722b */ /* 0x000fe40000000022 */
[----:B------:R-:W-:-:S08]  /*40e0*/  DMUL.RP R34, R34, R30 ;  /* 0x0000001e22227228 */ /* 0x000fd00000008000 */
[----:B------:R-:W-:Y:S02]  /*40f0*/  FSETP.NEU.AND P0, PT, |R15|, R13, PT ;  /* 0x0000000d0f00720b */ /* 0x000fe40003f0d200 */
[----:B------:R-:W-:Y:S02]  /*4100*/  LOP3.LUT R13, R35, R24, RZ, 0x3c, !PT ;  /* 0x00000018230d7212 */ /* 0x000fe400078e3cff */
[----:B------:R-:W-:Y:S02]  /*4110*/  FSEL R12, R34, R28, !P0 ;  /* 0x0000001c220c7208 */ /* 0x000fe40004000000 */
[----:B------:R-:W-:-:S03]  /*4120*/  FSEL R13, R13, R29, !P0 ;  /* 0x0000001d0d0d7208 */ /* 0x000fc60004000000 */
[----:B------:R-:W-:Y:S01]  /*4130*/  IMAD.MOV.U32 R28, RZ, RZ, R12 ;  /* 0x000000ffff1c7224 */ /* 0x000fe200078e000c */
[----:B------:R-:W-:Y:S01]  /*4140*/  MOV R29, R13 ;  /* 0x0000000d001d7202 */ /* 0x000fe20000000f00 */
[----:B------:R-:W-:Y:S06]  /*4150*/  BRA `(.L_x_53) ;  /* 0x0000000000607947 */ /* 0x000fec0003800000 */
.L_x_52:
[----:B------:R-:W-:-:S14]  /*4160*/  DSETP.NAN.AND P0, PT, R32, R32, PT ;  /* 0x000000202000722a */ /* 0x000fdc0003f08000 */
[----:B------:R-:W-:Y:S05]  /*4170*/  @P0 BRA `(.L_x_54) ;  /* 0x00000000004c0947 */ /* 0x000fea0003800000 */
[----:B------:R-:W-:-:S14]  /*4180*/  DSETP.NAN.AND P0, PT, R24, R24, PT ;  /* 0x000000181800722a */ /* 0x000fdc0003f08000 */
[----:B------:R-:W-:Y:S05]  /*4190*/  @P0 BRA `(.L_x_55) ;  /* 0x0000000000340947 */ /* 0x000fea0003800000 */
[----:B------:R-:W-:Y:S01]  /*41a0*/  ISETP.NE.AND P0, PT, R15, R14, PT ;  /* 0x0000000e0f00720c */ /* 0x000fe20003f05270 */
[----:B------:R-:W-:Y:S02]  /*41b0*/  IMAD.MOV.U32 R28, RZ, RZ, 0x0 ;  /* 0x00000000ff1c7424 */ /* 0x000fe400078e00ff */
[----:B------:R-:W-:-:S10]  /*41c0*/  IMAD.MOV.U32 R29, RZ, RZ, -0x80000 ;  /* 0xfff80000ff1d7424 */ /* 0x000fd400078e00ff */
[----:B------:R-:W-:Y:S05]  /*41d0*/  @!P0 BRA `(.L_x_53) ;  /* 0x0000000000408947 */ /* 0x000fea0003800000 */
[----:B------:R-:W-:Y:S02]  /*41e0*/  ISETP.NE.AND P0, PT, R15, 0x7ff00000, PT ;  /* 0x7ff000000f00780c */ /* 0x000fe40003f05270 */
[----:B------:R-:W-:Y:S02]  /*41f0*/  LOP3.LUT R24, R33, 0x80000000, R25, 0x48, !PT ;  /* 0x8000000021187812 */ /* 0x000fe400078e4819 */
[----:B------:R-:W-:-:S13]  /*4200*/  ISETP.EQ.OR P0, PT, R14, RZ, !P0 ;  /* 0x000000ff0e00720c */ /* 0x000fda0004702670 */
[----:B------:R-:W-:Y:S01]  /*4210*/  @P0 LOP3.LUT R12, R24, 0x7ff00000, RZ, 0xfc, !PT ;  /* 0x7ff00000180c0812 */ /* 0x000fe200078efcff */
[----:B------:R-:W-:Y:S01]  /*4220*/  @!P0 IMAD.MOV.U32 R28, RZ, RZ, RZ ;  /* 0x000000ffff1c8224 */ /* 0x000fe200078e00ff */
[----:B------:R-:W-:Y:S01]  /*4230*/  @!P0 MOV R29, R24 ;  /* 0x00000018001d8202 */ /* 0x000fe20000000f00 */
[----:B------:R-:W-:Y:S02]  /*4240*/  @P0 IMAD.MOV.U32 R28, RZ, RZ, RZ ;  /* 0x000000ffff1c0224 */ /* 0x000fe400078e00ff */
[----:B------:R-:W-:Y:S01]  /*4250*/  @P0 IMAD.MOV.U32 R29, RZ, RZ, R12 ;  /* 0x000000ffff1d0224 */ /* 0x000fe200078e000c */
[----:B------:R-:W-:Y:S06]  /*4260*/  BRA `(.L_x_53) ;  /* 0x00000000001c7947 */ /* 0x000fec0003800000 */
.L_x_55:
[----:B------:R-:W-:Y:S01]  /*4270*/  LOP3.LUT R12, R25, 0x80000, RZ, 0xfc, !PT ;  /* 0x00080000190c7812 */ /* 0x000fe200078efcff */
[----:B------:R-:W-:-:S03]  /*4280*/  IMAD.MOV.U32 R28, RZ, RZ, R24 ;  /* 0x000000ffff1c7224 */ /* 0x000fc600078e0018 */
[----:B------:R-:W-:Y:S01]  /*4290*/  MOV R29, R12 ;  /* 0x0000000c001d7202 */ /* 0x000fe20000000f00 */
[----:B------:R-:W-:Y:S06]  /*42a0*/  BRA `(.L_x_53) ;  /* 0x00000000000c7947 */ /* 0x000fec0003800000 */
.L_x_54:
[----:B------:R-:W-:Y:S01]  /*42b0*/  LOP3.LUT R12, R33, 0x80000, RZ, 0xfc, !PT ;  /* 0x00080000210c7812 */ /* 0x000fe200078efcff */
[----:B------:R-:W-:-:S04]  /*42c0*/  IMAD.MOV.U32 R28, RZ, RZ, R32 ;  /* 0x000000ffff1c7224 */ /* 0x000fc800078e0020 */
[----:B------:R-:W-:-:S07]  /*42d0*/  IMAD.MOV.U32 R29, RZ, RZ, R12 ;  /* 0x000000ffff1d7224 */ /* 0x000fce00078e000c */
.L_x_53:
[----:B------:R-:W-:Y:S05]  /*42e0*/  BSYNC.RECONVERGENT B0 ;  /* 0x0000000000007941 */ /* 0x000fea0003800200 */
.L_x_51:
[----:B------:R-:W-:Y:S01]  /*42f0*/  IMAD.MOV.U32 R14, RZ, RZ, R11 ;  /* 0x000000ffff0e7224 */ /* 0x000fe200078e000b */
[----:B------:R-:W-:Y:S01]  /*4300*/  MOV R12, R29 ;  /* 0x0000001d000c7202 */ /* 0x000fe20000000f00 */
[----:B------:R-:W-:Y:S02]  /*4310*/  IMAD.MOV.U32 R15, RZ, RZ, 0x0 ;  /* 0x00000000ff0f7424 */ /* 0x000fe400078e00ff */
[----:B------:R-:W-:Y:S02]  /*4320*/  IMAD.MOV.U32 R13, RZ, RZ, R28 ;  /* 0x000000ffff0d7224 */ /* 0x000fe400078e001c */
[----:B------:R-:W-:Y:S05]  /*4330*/  RET.REL.NODEC R14 `(_Z9calc_nextPdS_S_S_) ;  /* 0xffffffbc0e307950 */ /* 0x000fea0003c3ffff */
.L_x_56:
[----:B------:R-:W-:-:S00]  /*4340*/  BRA `(.L_x_56) ;  /* 0xfffffffc00fc7947 */ /* 0x000fc0000383ffff */
[----:B------:R-:W-:-:S00]  /*4350*/  NOP ;  /* 0x0000000000007918 */ /* 0x000fc00000000000 */
        /* <DEDUP_REMOVED lines=10> */
.L_x_57:


//--------------------- .nv.shared.reserved.0     --------------------------
	.section	.nv.shared.reserved.0,"aw",@nobits
	.weak		__nv_reservedSMEM_offset_0_alias
	.size		__nv_reservedSMEM_offset_0_alias, 0, 64
	.other		__nv_reservedSMEM_offset_0_alias,@"STO_CUDA_RESERVED_SHARED STV_DEFAULT"
__nv_reservedSMEM_offset_0_alias:
	.zero		0
	.zero		64


//--------------------- .nv.constant0._Z9calc_nextPdS_S_S_ --------------------------
	.section	.nv.constant0._Z9calc_nextPdS_S_S_,"a",@progbits
	.sectionflags	@""
	.align	4
.nv.constant0._Z9calc_nextPdS_S_S_:
	.zero		928


//--------------------- SYMBOLS --------------------------

	.type		.nv.reservedSmem.offset0,@object
	.size		.nv.reservedSmem.offset0,0x4
